def attn_fwd(
    Q,
    K,
    V,
    Out,
    Lse,
    sm_scale,
    stride_qz,
    stride_qh,
    stride_qm,
    stride_qk,
    stride_kz,
    stride_kh,
    stride_kn,
    stride_kk,
    stride_vz,
    stride_vh,
    stride_vn,
    stride_vk,
    stride_oz,
    stride_oh,
    stride_om,
    stride_ok,
    seqlen_q,
    seqlen_k,
    BLOCK_M: tl.constexpr,
    BLOCK_N: tl.constexpr,
    HEAD_DIM: tl.constexpr,
    CAUSAL: tl.constexpr,
):
    start_m = tl.program_id(0)
    off_hz = tl.program_id(1)
    q_off = off_hz * stride_qh
    k_off = off_hz * stride_kh
    v_off = off_hz * stride_vh
    offs_m = start_m * BLOCK_M + tl.arange(0, BLOCK_M)
    offs_d = tl.arange(0, HEAD_DIM)
    offs_n = tl.arange(0, BLOCK_N)
    q_ptrs = Q + q_off + offs_m[:, None] * stride_qm + offs_d[None, :] * stride_qk
    k_ptrs = K + k_off + offs_d[:, None] * stride_kk + offs_n[None, :] * stride_kn
    v_ptrs = V + v_off + offs_n[:, None] * stride_vn + offs_d[None, :] * stride_vk
    m_i = tl.full([BLOCK_M], float("-inf"), dtype=tl.float32)
    l_i = tl.zeros([BLOCK_M], dtype=tl.float32) + 1.0
    acc = tl.zeros([BLOCK_M, HEAD_DIM], dtype=tl.float32)
    q = tl.load(q_ptrs)
    acc, l_i, m_i = _attn_fwd_inner(
        acc,
        l_i,
        m_i,
        q,
        k_ptrs,
        v_ptrs,
        sm_scale,
        stride_kn,
        stride_vn,
        start_m,
        seqlen_k,
        BLOCK_M,
        BLOCK_N,
        HEAD_DIM,
        CAUSAL,
    )
    acc = acc / l_i[:, None]
    lse = m_i + tl.math.log2(l_i) / 1.4426950408889634
    o_ptrs = (
        Out
        + off_hz * stride_oh
        + offs_m[:, None] * stride_om
        + offs_d[None, :] * stride_ok
    )
    tl.store(o_ptrs, acc.to(Out.dtype.element_ty))
    tl.store(Lse + off_hz * seqlen_q + offs_m, lse)

# config = {"BLOCK_M": 64, "BLOCK_N": 128, "HEAD_DIM": 64, "arch": "sm_90", "causal": true, "dtype": "fp16", "num_stages": 2, "num_warps": 8}
# arch = sm_90


// ===== COMPILED SASS (sm_90a) =====

	.target	sm_90a

	.elftype	@"ET_EXEC"


//--------------------- .note.nv.tkinfo           --------------------------
	.section	.note.nv.tkinfo,"",@"SHT_NOTE"
	.sectionflags	@"SHF_NOTE_NV_TKINFO"
	.tkinfo
        /*0018*/ 	.word	0x00000002
        /*0030*/ 	.string	""
        /*0030*/ 	.string	"ptxas"
        /*0030*/ 	.string	"Cuda compilation tools, release 13.0, V13.0.88"
        /*0030*/ 	.string	"Build cuda_13.0.r13.0/compiler.36424714_0"
        /*0030*/ 	.string	"-v  -suppress-debug-info  -lineinfo  -arch sm_90a "



//--------------------- .note.nv.cuinfo           --------------------------
	.section	.note.nv.cuinfo,"",@"SHT_NOTE"
	.sectionflags	@"SHF_NOTE_NV_CUINFO"
        /*0018*/ 	.short	0x0002
        /*001a*/ 	.short	0x005a
        /*001c*/ 	.short	0x0082
	.zero		2


//--------------------- .nv.info                  --------------------------
	.section	.nv.info,"",@"SHT_CUDA_INFO"
	.align	4


	//----- nvinfo : EIATTR_REGCOUNT
	.align		4
        /*0000*/ 	.byte	0x04, 0x2f
        /*0002*/ 	.short	(.L_2 - .L_1)
	.align		4
.L_1:
        /*0004*/ 	.word	index@(attn_fwd)
        /*0008*/ 	.word	0x000000ff


	//----- nvinfo : EIATTR_FRAME_SIZE
	.align		4
.L_2:
        /*000c*/ 	.byte	0x04, 0x11
        /*000e*/ 	.short	(.L_4 - .L_3)
	.align		4
.L_3:
        /*0010*/ 	.word	index@(attn_fwd)
        /*0014*/ 	.word	0x00000030


	//----- nvinfo : EIATTR_MIN_STACK_SIZE
	.align		4
.L_4:
        /*0018*/ 	.byte	0x04, 0x12
        /*001a*/ 	.short	(.L_6 - .L_5)
	.align		4
.L_5:
        /*001c*/ 	.word	index@(attn_fwd)
        /*0020*/ 	.word	0x00000030
.L_6:


//--------------------- .nv.compat                --------------------------
	.section	.nv.compat,"",@"SHT_CUDA_COMPAT_INFO"
	.align	4
        /*0000*/ 	.byte	0x02, 0x09, 0x01, 0x00, 0x02, 0x02, 0x04, 0x00, 0x02, 0x05, 0x05, 0x00, 0x03, 0x07, 0x01, 0x01
        /*0010*/ 	.byte	0x02, 0x03, 0x00, 0x00, 0x02, 0x06, 0x01, 0x00, 0x04, 0x0b, 0x08, 0x00, 0x00, 0x00, 0x00, 0x00
        /*0020*/ 	.byte	0x00, 0x00, 0x00, 0x00


//--------------------- .nv.info.attn_fwd         --------------------------
	.section	.nv.info.attn_fwd,"",@"SHT_CUDA_INFO"
	.sectionflags	@""
	.align	4


	//----- nvinfo : EIATTR_CUDA_API_VERSION
	.align		4
        /*0000*/ 	.byte	0x04, 0x37
        /*0002*/ 	.short	(.L_8 - .L_7)
.L_7:
        /*0004*/ 	.word	0x00000082


	//----- nvinfo : EIATTR_KPARAM_INFO
	.align		4
.L_8:
        /*0008*/ 	.byte	0x04, 0x17
        /*000a*/ 	.short	(.L_10 - .L_9)
.L_9:
        /*000c*/ 	.word	0x00000000
        /*0010*/ 	.short	0x0019
        /*0012*/ 	.short	0x0080
        /*0014*/ 	.byte	0x00, 0xf4, 0x21, 0x00


	//----- nvinfo : EIATTR_KPARAM_INFO
	.align		4
.L_10:
        /*0018*/ 	.byte	0x04, 0x17
        /*001a*/ 	.short	(.L_12 - .L_11)
.L_11:
        /*001c*/ 	.word	0x00000000
        /*0020*/ 	.short	0x0018
        /*0022*/ 	.short	0x0078
        /*0024*/ 	.byte	0x00, 0xf4, 0x21, 0x00


	//----- nvinfo : EIATTR_KPARAM_INFO
	.align		4
.L_12:
        /*0028*/ 	.byte	0x04, 0x17
        /*002a*/ 	.short	(.L_14 - .L_13)
.L_13:
        /*002c*/ 	.word	0x00000000
        /*0030*/ 	.short	0x0017
        /*0032*/ 	.short	0x0070
        /*0034*/ 	.byte	0x00, 0xf0, 0x11, 0x00


	//----- nvinfo : EIATTR_KPARAM_INFO
	.align		4
.L_14:
        /*0038*/ 	.byte	0x04, 0x17
        /*003a*/ 	.short	(.L_16 - .L_15)
.L_15:
        /*003c*/ 	.word	0x00000000
        /*0040*/ 	.short	0x0016
        /*0042*/ 	.short	0x006c
        /*0044*/ 	.byte	0x00, 0xf0, 0x11, 0x00


	//----- nvinfo : EIATTR_KPARAM_INFO
	.align		4
.L_16:
        /*0048*/ 	.byte	0x04, 0x17
        /*004a*/ 	.short	(.L_18 - .L_17)
.L_17:
        /*004c*/ 	.word	0x00000000
        /*0050*/ 	.short	0x0015
        /*0052*/ 	.short	0x0068
        /*0054*/ 	.byte	0x00, 0xf0, 0x11, 0x00


	//----- nvinfo : EIATTR_KPARAM_INFO
	.align		4
.L_18:
        /*0058*/ 	.byte	0x04, 0x17
        /*005a*/ 	.short	(.L_20 - .L_19)
.L_19:
        /*005c*/ 	.word	0x00000000
        /*0060*/ 	.short	0x0014
        /*0062*/ 	.short	0x0064
        /*0064*/ 	.byte	0x00, 0xf0, 0x11, 0x00


	//----- nvinfo : EIATTR_KPARAM_INFO
	.align		4
.L_20:
        /*0068*/ 	.byte	0x04, 0x17
        /*006a*/ 	.short	(.L_22 - .L_21)
.L_21:
        /*006c*/ 	.word	0x00000000
        /*0070*/ 	.short	0x0013
        /*0072*/ 	.short	0x0060
        /*0074*/ 	.byte	0x00, 0xf0, 0x11, 0x00


	//----- nvinfo : EIATTR_KPARAM_INFO
	.align		4
.L_22:
        /*0078*/ 	.byte	0x04, 0x17
        /*007a*/ 	.short	(.L_24 - .L_23)
.L_23:
        /*007c*/ 	.word	0x00000000
        /*0080*/ 	.short	0x0012
        /*0082*/ 	.short	0x005c
        /*0084*/ 	.byte	0x00, 0xf0, 0x11, 0x00


	//----- nvinfo : EIATTR_KPARAM_INFO
	.align		4
.L_24:
        /*0088*/ 	.byte	0x04, 0x17
        /*008a*/ 	.short	(.L_26 - .L_25)
.L_25:
        /*008c*/ 	.word	0x00000000
        /*0090*/ 	.short	0x0011
        /*0092*/ 	.short	0x0058
        /*0094*/ 	.byte	0x00, 0xf0, 0x11, 0x00


	//----- nvinfo : EIATTR_KPARAM_INFO
	.align		4
.L_26:
        /*0098*/ 	.byte	0x04, 0x17
        /*009a*/ 	.short	(.L_28 - .L_27)
.L_27:
        /*009c*/ 	.word	0x00000000
        /*00a0*/ 	.short	0x0010
        /*00a2*/ 	.short	0x0054
        /*00a4*/ 	.byte	0x00, 0xf0, 0x11, 0x00


	//----- nvinfo : EIATTR_KPARAM_INFO
	.align		4
.L_28:
        /*00a8*/ 	.byte	0x04, 0x17
        /*00aa*/ 	.short	(.L_30 - .L_29)
.L_29:
        /*00ac*/ 	.word	0x00000000
        /*00b0*/ 	.short	0x000f
        /*00b2*/ 	.short	0x0050
        /*00b4*/ 	.byte	0x00, 0xf0, 0x11, 0x00


	//----- nvinfo : EIATTR_KPARAM_INFO
	.align		4
.L_30:
        /*00b8*/ 	.byte	0x04, 0x17
        /*00ba*/ 	.short	(.L_32 - .L_31)
.L_31:
        /*00bc*/ 	.word	0x00000000
        /*00c0*/ 	.short	0x000e
        /*00c2*/ 	.short	0x004c
        /*00c4*/ 	.byte	0x00, 0xf0, 0x11, 0x00


	//----- nvinfo : EIATTR_KPARAM_INFO
	.align		4
.L_32:
        /*00c8*/ 	.byte	0x04, 0x17
        /*00ca*/ 	.short	(.L_34 - .L_33)
.L_33:
        /*00cc*/ 	.word	0x00000000
        /*00d0*/ 	.short	0x000d
        /*00d2*/ 	.short	0x0048
        /*00d4*/ 	.byte	0x00, 0xf0, 0x11, 0x00


	//----- nvinfo : EIATTR_KPARAM_INFO
	.align		4
.L_34:
        /*00d8*/ 	.byte	0x04, 0x17
        /*00da*/ 	.short	(.L_36 - .L_35)
.L_35:
        /*00dc*/ 	.word	0x00000000
        /*00e0*/ 	.short	0x000c
        /*00e2*/ 	.short	0x0044
        /*00e4*/ 	.byte	0x00, 0xf0, 0x11, 0x00


	//----- nvinfo : EIATTR_KPARAM_INFO
	.align		4
.L_36:
        /*00e8*/ 	.byte	0x04, 0x17
        /*00ea*/ 	.short	(.L_38 - .L_37)
.L_37:
        /*00ec*/ 	.word	0x00000000
        /*00f0*/ 	.short	0x000b
        /*00f2*/ 	.short	0x0040
        /*00f4*/ 	.byte	0x00, 0xf0, 0x11, 0x00


	//----- nvinfo : EIATTR_KPARAM_INFO
	.align		4
.L_38:
        /*00f8*/ 	.byte	0x04, 0x17
        /*00fa*/ 	.short	(.L_40 - .L_39)
.L_39:
        /*00fc*/ 	.word	0x00000000
        /*0100*/ 	.short	0x000a
        /*0102*/ 	.short	0x003c
        /*0104*/ 	.byte	0x00, 0xf0, 0x11, 0x00


	//----- nvinfo : EIATTR_KPARAM_INFO
	.align		4
.L_40:
        /*0108*/ 	.byte	0x04, 0x17
        /*010a*/ 	.short	(.L_42 - .L_41)
.L_41:
        /*010c*/ 	.word	0x00000000
        /*0110*/ 	.short	0x0009
        /*0112*/ 	.short	0x0038
        /*0114*/ 	.byte	0x00, 0xf0, 0x11, 0x00


	//----- nvinfo : EIATTR_KPARAM_INFO
	.align		4
.L_42:
        /*0118*/ 	.byte	0x04, 0x17
        /*011a*/ 	.short	(.L_44 - .L_43)
.L_43:
        /*011c*/ 	.word	0x00000000
        /*0120*/ 	.short	0x0008
        /*0122*/ 	.short	0x0034
        /*0124*/ 	.byte	0x00, 0xf0, 0x11, 0x00


	//----- nvinfo : EIATTR_KPARAM_INFO
	.align		4
.L_44:
        /*0128*/ 	.byte	0x04, 0x17
        /*012a*/ 	.short	(.L_46 - .L_45)
.L_45:
        /*012c*/ 	.word	0x00000000
        /*0130*/ 	.short	0x0007
        /*0132*/ 	.short	0x0030
        /*0134*/ 	.byte	0x00, 0xf0, 0x11, 0x00


	//----- nvinfo : EIATTR_KPARAM_INFO
	.align		4
.L_46:
        /*0138*/ 	.byte	0x04, 0x17
        /*013a*/ 	.short	(.L_48 - .L_47)
.L_47:
        /*013c*/ 	.word	0x00000000
        /*0140*/ 	.short	0x0006
        /*0142*/ 	.short	0x002c
        /*0144*/ 	.byte	0x00, 0xf0, 0x11, 0x00


	//----- nvinfo : EIATTR_KPARAM_INFO
	.align		4
.L_48:
        /*0148*/ 	.byte	0x04, 0x17
        /*014a*/ 	.short	(.L_50 - .L_49)
.L_49:
        /*014c*/ 	.word	0x00000000
        /*0150*/ 	.short	0x0005
        /*0152*/ 	.short	0x0028
        /*0154*/ 	.byte	0x00, 0xf0, 0x11, 0x00


	//----- nvinfo : EIATTR_KPARAM_INFO
	.align		4
.L_50:
        /*0158*/ 	.byte	0x04, 0x17
        /*015a*/ 	.short	(.L_52 - .L_51)
.L_51:
        /*015c*/ 	.word	0x00000000
        /*0160*/ 	.short	0x0004
        /*0162*/ 	.short	0x0020
        /*0164*/ 	.byte	0x00, 0xf4, 0x21, 0x00


	//----- nvinfo : EIATTR_KPARAM_INFO
	.align		4
.L_52:
        /*0168*/ 	.byte	0x04, 0x17
        /*016a*/ 	.short	(.L_54 - .L_53)
.L_53:
        /*016c*/ 	.word	0x00000000
        /*0170*/ 	.short	0x0003
        /*0172*/ 	.short	0x0018
        /*0174*/ 	.byte	0x00, 0xf4, 0x21, 0x00


	//----- nvinfo : EIATTR_KPARAM_INFO
	.align		4
.L_54:
        /*0178*/ 	.byte	0x04, 0x17
        /*017a*/ 	.short	(.L_56 - .L_55)
.L_55:
        /*017c*/ 	.word	0x00000000
        /*0180*/ 	.short	0x0002
        /*0182*/ 	.short	0x0010
        /*0184*/ 	.byte	0x00, 0xf4, 0x21, 0x00


	//----- nvinfo : EIATTR_KPARAM_INFO
	.align		4
.L_56:
        /*0188*/ 	.byte	0x04, 0x17
        /*018a*/ 	.short	(.L_58 - .L_57)
.L_57:
        /*018c*/ 	.word	0x00000000
        /*0190*/ 	.short	0x0001
        /*0192*/ 	.short	0x0008
        /*0194*/ 	.byte	0x00, 0xf4, 0x21, 0x00


	//----- nvinfo : EIATTR_KPARAM_INFO
	.align		4
.L_58:
        /*0198*/ 	.byte	0x04, 0x17
        /*019a*/ 	.short	(.L_60 - .L_59)
.L_59:
        /*019c*/ 	.word	0x00000000
        /*01a0*/ 	.short	0x0000
        /*01a2*/ 	.short	0x0000
        /*01a4*/ 	.byte	0x00, 0xf4, 0x21, 0x00


	//----- nvinfo : EIATTR_SPARSE_MMA_MASK
	.align		4
.L_60:
        /*01a8*/ 	.byte	0x03, 0x50
        /*01aa*/ 	.short	0x0000


	//----- nvinfo : EIATTR_MAXREG_COUNT
	.align		4
        /*01ac*/ 	.byte	0x03, 0x1b
        /*01ae*/ 	.short	0x00ff


	//----- nvinfo : EIATTR_NUM_BARRIERS
	.align		4
        /*01b0*/ 	.byte	0x02, 0x4c
        /*01b2*/ 	.byte	0x01
	.zero		1


	//----- nvinfo : EIATTR_ANNOTATIONS
	.align		4
        /*01b4*/ 	.byte	0x04, 0x55
        /*01b6*/ 	.short	(.L_62 - .L_61)


	//   ....[0]....
.L_61:
        /*01b8*/ 	.word	0x00000001
        /*01bc*/ 	.byte	0xd0, 0x09, 0x00, 0x00, 0x01, 0x00, 0x00, 0x00, 0xb0, 0x0b, 0x00, 0x00, 0x01, 0x00, 0x00, 0x00
        /*01cc*/ 	.byte	0xf0, 0x0b, 0x00, 0x00, 0x01, 0x00, 0x00, 0x00, 0x30, 0x0c, 0x00, 0x00, 0x01, 0x00, 0x00, 0x00
        /*01dc*/ 	.byte	0x50, 0x0d, 0x00, 0x00, 0x01, 0x00, 0x00, 0x00, 0x90, 0x0d, 0x00, 0x00, 0x01, 0x00, 0x00, 0x00
        /*01ec*/ 	.byte	0x80, 0x18, 0x00, 0x00, 0x01, 0x00, 0x00, 0x00, 0x90, 0x18, 0x00, 0x00, 0x01, 0x00, 0x00, 0x00
        /*01fc*/ 	.byte	0xa0, 0x18, 0x00, 0x00, 0x01, 0x00, 0x00, 0x00, 0xb0, 0x18, 0x00, 0x00, 0x01, 0x00, 0x00, 0x00
        /*020c*/ 	.byte	0xc0, 0x18, 0x00, 0x00, 0x01, 0x00, 0x00, 0x00, 0x10, 0x4a, 0x00, 0x00


	//----- nvinfo : EIATTR_MERCURY_ISA_VERSION
	.align		4
.L_62:
        /*0218*/ 	.byte	0x03, 0x5f
        /*021a*/ 	.short	0x0101


	//----- nvinfo : EIATTR_COOP_GROUP_MASK_REGIDS
	.align		4
        /*021c*/ 	.byte	0x04, 0x29
        /*021e*/ 	.short	(.L_64 - .L_63)


	//   ....[0]....
.L_63:
        /*0220*/ 	.word	0xffffffff


	//   ....[1]....
        /*0224*/ 	.word	0xffffffff


	//   ....[2]....
        /*0228*/ 	.word	0xffffffff


	//   ....[3]....
        /*022c*/ 	.word	0xffffffff


	//   ....[4]....
        /*0230*/ 	.word	0xffffffff


	//   ....[5]....
        /*0234*/ 	.word	0xffffffff


	//   ....[6]....
        /*0238*/ 	.word	0xffffffff


	//   ....[7]....
        /*023c*/ 	.word	0xffffffff


	//----- nvinfo : EIATTR_COOP_GROUP_INSTR_OFFSETS
	.align		4
.L_64:
        /*0240*/ 	.byte	0x04, 0x28
        /*0242*/ 	.short	(.L_66 - .L_65)


	//   ....[0]....
.L_65:
        /*0244*/ 	.word	0x000033e0


	//   ....[1]....
        /*0248*/ 	.word	0x00003590


	//   ....[2]....
        /*024c*/ 	.word	0x00003d40


	//   ....[3]....
        /*0250*/ 	.word	0x00003d60


	//   ....[4]....
        /*0254*/ 	.word	0x00005360


	//   ....[5]....
        /*0258*/ 	.word	0x00005370


	//   ....[6]....
        /*025c*/ 	.word	0x000053b0


	//   ....[7]....
        /*0260*/ 	.word	0x000053c0


	//----- nvinfo : EIATTR_EXIT_INSTR_OFFSETS
	.align		4
.L_66:
        /*0264*/ 	.byte	0x04, 0x1c
        /*0266*/ 	.short	(.L_68 - .L_67)


	//   ....[0]....
.L_67:
        /*0268*/ 	.word	0x00006670


	//   ....[1]....
        /*026c*/ 	.word	0x000066a0


	//----- nvinfo : EIATTR_REQNTID
	.align		4
.L_68:
        /*0270*/ 	.byte	0x04, 0x10
        /*0272*/ 	.short	(.L_70 - .L_69)
.L_69:
        /*0274*/ 	.word	0x00000100
        /*0278*/ 	.word	0x00000001
        /*027c*/ 	.word	0x00000001


	//----- nvinfo : EIATTR_CBANK_PARAM_SIZE
	.align		4
.L_70:
        /*0280*/ 	.byte	0x03, 0x19
        /*0282*/ 	.short	0x0088


	//----- nvinfo : EIATTR_PARAM_CBANK
	.align		4
        /*0284*/ 	.byte	0x04, 0x0a
        /*0286*/ 	.short	(.L_72 - .L_71)
	.align		4
.L_71:
        /*0288*/ 	.word	index@(.nv.constant0.attn_fwd)
        /*028c*/ 	.short	0x0210
        /*028e*/ 	.short	0x0088


	//----- nvinfo : EIATTR_SW_WAR
	.align		4
.L_72:
        /*0290*/ 	.byte	0x04, 0x36
        /*0292*/ 	.short	(.L_74 - .L_73)
.L_73:
        /*0294*/ 	.word	0x00000008
.L_74:


//--------------------- .nv.callgraph             --------------------------
	.section	.nv.callgraph,"",@"SHT_CUDA_CALLGRAPH"
	.align	4
	.sectionentsize	8
	.align		4
        /*0000*/ 	.word	0x00000000
	.align		4
        /*0004*/ 	.word	0xffffffff
	.align		4
        /*0008*/ 	.word	0x00000000
	.align		4
        /*000c*/ 	.word	0xfffffffe
	.align		4
        /*0010*/ 	.word	0x00000000
	.align		4
        /*0014*/ 	.word	0xfffffffd
	.align		4
        /*0018*/ 	.word	0x00000000
	.align		4
        /*001c*/ 	.word	0xfffffffc


//--------------------- .nv.constant4             --------------------------
	.section	.nv.constant4,"a",@progbits
	.align	8
	.align		8
.nv.constant4:
        /*0000*/ 	.dword	_$_str


//--------------------- .text.attn_fwd            --------------------------
	.section	.text.attn_fwd,"ax",@progbits
	.align	128
        .global         attn_fwd
        .type           attn_fwd,@function
        .size           attn_fwd,(.L_x_3 - attn_fwd)
        .other          attn_fwd,@"STO_CUDA_ENTRY STV_DEFAULT"
attn_fwd:
.text.attn_fwd:
[----:B------:R-:W0:Y:S01]  /*0000*/  LDC R1, c[0x0][0x28] ;  /* 0x00000a00ff017b82 */ /* 0x000e220000000800 */
[----:B------:R-:W1:Y:S07]  /*0010*/  S2R R17, SR_CTAID.X ;  /* 0x0000000000117919 */ /* 0x000e6e0000002500 */
[----:B------:R-:W2:Y:S01]  /*0020*/  S2UR UR6, SR_CTAID.Y ;  /* 0x00000000000679c3 */ /* 0x000ea20000002600 */
[----:B------:R-:W-:Y:S01]  /*0030*/  ULDC.64 UR4, c[0x0][0x240] ;  /* 0x0000900000047ab9 */ /* 0x000fe20000000a00 */
[----:B------:R-:W-:Y:S01]  /*0040*/  ULDC.64 UR40, c[0x0][0x208] ;  /* 0x0000820000287ab9 */ /* 0x000fe20000000a00 */
[----:B------:R-:W3:Y:S01]  /*0050*/  S2R R252, SR_TID.X ;  /* 0x0000000000fc7919 */ /* 0x000ee20000002100 */
[----:B0-----:R-:W-:-:S04]  /*0060*/  VIADD R1, R1, 0xffffffd0 ;  /* 0xffffffd001017836 */ /* 0x001fc80000000000 */
[----:B------:R-:W0:Y:S08]  /*0070*/  LDC R21, c[0x0][0x248] ;  /* 0x00009200ff157b82 */ /* 0x000e300000000800 */
[----:B------:R-:W4:Y:S01]  /*0080*/  LDC.64 R32, c[0x0][0x210] ;  /* 0x00008400ff207b82 */ /* 0x000f220000000a00 */
[----:B--2---:R-:W-:-:S04]  /*0090*/  UIMAD UR4, UR6, UR4, URZ ;  /* 0x00000004060472a4 */ /* 0x004fc8000f8e023f */
[----:B------:R-:W-:Y:S01]  /*00a0*/  USHF.L.U32 UR7, UR4, 0x1, URZ ;  /* 0x0000000104077899 */ /* 0x000fe2000800063f */
[----:B-1----:R-:W-:Y:S01]  /*00b0*/  IMAD.SHL.U32 R17, R17, 0x40, RZ ;  /* 0x0000004011117824 */ /* 0x002fe200078e00ff */
[----:B---3--:R-:W-:-:S04]  /*00c0*/  SHF.R.U32.HI R16, RZ, 0x6, R252 ;  /* 0x00000006ff107819 */ /* 0x008fc800000116fc */
[----:B------:R-:W-:Y:S02]  /*00d0*/  LOP3.LUT R0, R17, 0x3f, R252, 0xf8, !PT ;  /* 0x0000003f11007812 */ /* 0x000fe400078ef8fc */
[----:B------:R-:W-:-:S03]  /*00e0*/  SGXT.U32 R16, R16, 0x2 ;  /* 0x000000021010781a */ /* 0x000fc60000000000 */
[----:B------:R-:W-:Y:S01]  /*00f0*/  IMAD R0, R0, UR5, RZ ;  /* 0x0000000500007c24 */ /* 0x000fe2000f8e02ff */
[----:B------:R-:W-:Y:S01]  /*0100*/  UIMAD.WIDE UR4, UR4, 0x2, URZ ;  /* 0x00000002040478a5 */ /* 0x000fe2000f8e023f */
[----:B0-----:R-:W-:Y:S02]  /*0110*/  IMAD R4, R16, R21, RZ ;  /* 0x0000001510047224 */ /* 0x001fe400078e02ff */
[C---:B------:R-:W-:Y:S02]  /*0120*/  IMAD.SHL.U32 R3, R0.reuse, 0x2, RZ ;  /* 0x0000000200037824 */ /* 0x040fe400078e00ff */
[----:B------:R-:W-:-:S03]  /*0130*/  IMAD.HI R0, R0, 0x2, RZ ;  /* 0x0000000200007827 */ /* 0x000fc600078e02ff */
[----:B----4-:R-:W-:Y:S01]  /*0140*/  IADD3 R31, P0, P1, R3, UR7, R32 ;  /* 0x00000007031f7c10 */ /* 0x010fe2000f91e020 */
[----:B------:R-:W-:-:S03]  /*0150*/  IMAD R5, R21, 0x4, R4 ;  /* 0x0000000415057824 */ /* 0x000fc600078e0204 */
[----:B------:R-:W-:Y:S01]  /*0160*/  IADD3.X R33, R0, UR5, R33, P0, P1 ;  /* 0x0000000500217c10 */ /* 0x000fe200087e2421 */
[----:B------:R-:W-:Y:S01]  /*0170*/  IMAD R7, R21, 0x4, R5 ;  /* 0x0000000415077824 */ /* 0x000fe200078e0205 */
[----:B------:R-:W-:-:S03]  /*0180*/  LEA R2, P0, R4, R31, 0x1 ;  /* 0x0000001f04027211 */ /* 0x000fc600078008ff */
[----:B------:R-:W-:Y:S01]  /*0190*/  IMAD R0, R21, 0x4, R7 ;  /* 0x0000000415007824 */ /* 0x000fe200078e0207 */
[----:B------:R-:W-:Y:S02]  /*01a0*/  LEA.HI.X.SX32 R3, R4, R33, 0x1, P0 ;  /* 0x0000002104037211 */ /* 0x000fe400000f0eff */
[-C--:B------:R-:W-:Y:S01]  /*01b0*/  LEA R4, P0, R5, R31.reuse, 0x1 ;  /* 0x0000001f05047211 */ /* 0x080fe200078008ff */
[----:B------:R-:W-:Y:S01]  /*01c0*/  IMAD R11, R21, 0x4, R0 ;  /* 0x00000004150b7824 */ /* 0x000fe200078e0200 */
[----:B------:R-:W-:Y:S01]  /*01d0*/  LEA R6, P1, R7, R31, 0x1 ;  /* 0x0000001f07067211 */ /* 0x000fe200078208ff */
[----:B------:R0:W2:Y:S01]  /*01e0*/  LDG.E.U16 R22, desc[UR40][R2.64] ;  /* 0x0000002802167981 */ /* 0x0000a2000c1e1500 */
[----:B------:R-:W-:Y:S01]  /*01f0*/  LEA.HI.X.SX32 R5, R5, R33, 0x1, P0 ;  /* 0x0000002105057211 */ /* 0x000fe200000f0eff */
[----:B------:R-:W-:Y:S01]  /*0200*/  IMAD R12, R21, 0x4, R11 ;  /* 0x00000004150c7824 */ /* 0x000fe200078e020b */
[C---:B------:R-:W-:Y:S02]  /*0210*/  LEA R8, P0, R0.reuse, R31, 0x1 ;  /* 0x0000001f00087211 */ /* 0x040fe400078008ff */
[-C--:B------:R-:W-:Y:S01]  /*0220*/  LEA.HI.X.SX32 R7, R7, R33.reuse, 0x1, P1 ;  /* 0x0000002107077211 */ /* 0x080fe200008f0eff */
[----:B------:R-:W3:Y:S01]  /*0230*/  LDG.E.U16 R23, desc[UR40][R4.64] ;  /* 0x0000002804177981 */ /* 0x000ee2000c1e1500 */
[----:B------:R-:W-:Y:S01]  /*0240*/  LEA.HI.X.SX32 R9, R0, R33, 0x1, P0 ;  /* 0x0000002100097211 */ /* 0x000fe200000f0eff */
[C---:B------:R-:W-:Y:S01]  /*0250*/  IMAD R0, R21.reuse, 0x4, R12 ;  /* 0x0000000415007824 */ /* 0x040fe200078e020c */
[C---:B0-----:R-:W-:Y:S01]  /*0260*/  LEA R2, P0, R12.reuse, R31, 0x1 ;  /* 0x0000001f0c027211 */ /* 0x041fe200078008ff */
[----:B------:R0:W4:Y:S02]  /*0270*/  LDG.E.U16 R24, desc[UR40][R6.64] ;  /* 0x0000002806187981 */ /* 0x000124000c1e1500 */
[C---:B------:R-:W-:Y:S01]  /*0280*/  IMAD R13, R21.reuse, 0x4, R0 ;  /* 0x00000004150d7824 */ /* 0x040fe200078e0200 */
[----:B------:R-:W-:Y:S01]  /*0290*/  LEA.HI.X.SX32 R3, R12, R33, 0x1, P0 ;  /* 0x000000210c037211 */ /* 0x000fe200000f0eff */
[----:B------:R1:W5:Y:S02]  /*02a0*/  LDG.E.U16 R25, desc[UR40][R8.64] ;  /* 0x0000002808197981 */ /* 0x000364000c1e1500 */
[----:B------:R-:W-:Y:S01]  /*02b0*/  IMAD R14, R21, 0x4, R13 ;  /* 0x00000004150e7824 */ /* 0x000fe200078e020d */
[-C--:B------:R-:W-:Y:S01]  /*02c0*/  LEA R10, P1, R11, R31.reuse, 0x1 ;  /* 0x0000001f0b0a7211 */ /* 0x080fe200078208ff */
[----:B------:R-:W5:Y:S02]  /*02d0*/  LDG.E.U16 R27, desc[UR40][R2.64] ;  /* 0x00000028021b7981 */ /* 0x000f64000c1e1500 */
[----:B------:R-:W-:Y:S01]  /*02e0*/  IMAD R18, R21, 0x4, R14 ;  /* 0x0000000415127824 */ /* 0x000fe200078e020e */
[----:B0-----:R-:W-:-:S04]  /*02f0*/  LEA R6, P0, R0, R31, 0x1 ;  /* 0x0000001f00067211 */ /* 0x001fc800078008ff */
[-C--:B------:R-:W-:Y:S01]  /*0300*/  LEA.HI.X.SX32 R7, R0, R33.reuse, 0x1, P0 ;  /* 0x0000002100077211 */ /* 0x080fe200000f0eff */
[----:B------:R-:W-:Y:S01]  /*0310*/  IMAD R0, R21, 0x4, R18 ;  /* 0x0000000415007824 */ /* 0x000fe200078e0212 */
[----:B------:R-:W-:Y:S02]  /*0320*/  LEA.HI.X.SX32 R11, R11, R33, 0x1, P1 ;  /* 0x000000210b0b7211 */ /* 0x000fe400008f0eff */
[----:B------:R-:W-:Y:S01]  /*0330*/  LEA R4, P0, R13, R31, 0x1 ;  /* 0x0000001f0d047211 */ /* 0x000fe200078008ff */
[----:B------:R-:W-:Y:S01]  /*0340*/  IMAD R19, R21, 0x4, R0 ;  /* 0x0000000415137824 */ /* 0x000fe200078e0200 */
[----:B------:R-:W3:Y:S02]  /*0350*/  LDG.E.U16 R28, desc[UR40][R6.64] ;  /* 0x00000028061c7981 */ /* 0x000ee4000c1e1500 */
[----:B------:R-:W-:Y:S02]  /*0360*/  LEA.HI.X.SX32 R5, R13, R33, 0x1, P0 ;  /* 0x000000210d057211 */ /* 0x000fe400000f0eff */
[----:B------:R0:W5:Y:S01]  /*0370*/  LDG.E.U16 R26, desc[UR40][R10.64] ;  /* 0x000000280a1a7981 */ /* 0x000162000c1e1500 */
[----:B-1----:R-:W-:-:S02]  /*0380*/  LEA R8, P0, R0, R31, 0x1 ;  /* 0x0000001f00087211 */ /* 0x002fc400078008ff */
[----:B------:R-:W-:Y:S01]  /*0390*/  LEA R12, P1, R14, R31, 0x1 ;  /* 0x0000001f0e0c7211 */ /* 0x000fe200078208ff */
[----:B------:R1:W5:Y:S01]  /*03a0*/  LDG.E.U16 R29, desc[UR40][R4.64] ;  /* 0x00000028041d7981 */ /* 0x000362000c1e1500 */
[-C--:B------:R-:W-:Y:S01]  /*03b0*/  LEA.HI.X.SX32 R9, R0, R33.reuse, 0x1, P0 ;  /* 0x0000002100097211 */ /* 0x080fe200000f0eff */
[----:B0-----:R-:W-:Y:S01]  /*03c0*/  IMAD R11, R21, 0x4, R19 ;  /* 0x00000004150b7824 */ /* 0x001fe200078e0213 */
[----:B------:R-:W-:-:S03]  /*03d0*/  LEA.HI.X.SX32 R13, R14, R33, 0x1, P1 ;  /* 0x000000210e0d7211 */ /* 0x000fc600008f0eff */
[----:B------:R-:W5:Y:S01]  /*03e0*/  LDG.E.U16 R8, desc[UR40][R8.64] ;  /* 0x0000002808087981 */ /* 0x000f62000c1e1500 */
[----:B------:R-:W-:Y:S01]  /*03f0*/  IMAD R20, R21, 0x4, R11 ;  /* 0x0000000415147824 */ /* 0x000fe200078e020b */
[----:B------:R-:W-:Y:S02]  /*0400*/  LEA R10, P0, R11, R31, 0x1 ;  /* 0x0000001f0b0a7211 */ /* 0x000fe400078008ff */
[----:B------:R0:W5:Y:S01]  /*0410*/  LDG.E.U16 R30, desc[UR40][R12.64] ;  /* 0x000000280c1e7981 */ /* 0x000162000c1e1500 */
[----:B------:R-:W-:Y:S01]  /*0420*/  IMAD R0, R21, 0x4, R20 ;  /* 0x0000000415007824 */ /* 0x000fe200078e0214 */
[----:B------:R-:W-:Y:S02]  /*0430*/  LEA.HI.X.SX32 R11, R11, R33, 0x1, P0 ;  /* 0x000000210b0b7211 */ /* 0x000fe400000f0eff */
[-C--:B------:R-:W-:Y:S01]  /*0440*/  LEA R2, P0, R18, R31.reuse, 0x1 ;  /* 0x0000001f12027211 */ /* 0x080fe200078008ff */
[----:B------:R-:W-:Y:S01]  /*0450*/  IMAD R21, R21, 0x4, R0 ;  /* 0x0000000415157824 */ /* 0x000fe200078e0200 */
[----:B------:R-:W-:Y:S01]  /*0460*/  LEA R14, P1, R0, R31, 0x1 ;  /* 0x0000001f000e7211 */ /* 0x000fe200078208ff */
[----:B------:R0:W5:Y:S01]  /*0470*/  LDG.E.U16 R10, desc[UR40][R10.64] ;  /* 0x000000280a0a7981 */ /* 0x000162000c1e1500 */
[----:B------:R-:W-:-:S02]  /*0480*/  LEA.HI.X.SX32 R3, R18, R33, 0x1, P0 ;  /* 0x0000002112037211 */ /* 0x000fc400000f0eff */
[C---:B-1----:R-:W-:Y:S02]  /*0490*/  LEA R4, P0, R19.reuse, R31, 0x1 ;  /* 0x0000001f13047211 */ /* 0x042fe400078008ff */
[-C--:B------:R-:W-:Y:S01]  /*04a0*/  LEA.HI.X.SX32 R15, R0, R33.reuse, 0x1, P1 ;  /* 0x00000021000f7211 */ /* 0x080fe200008f0eff */
[----:B------:R-:W5:Y:S01]  /*04b0*/  LDG.E.U16 R2, desc[UR40][R2.64] ;  /* 0x0000002802027981 */ /* 0x000f62000c1e1500 */
[----:B------:R-:W-:Y:S02]  /*04c0*/  LEA.HI.X.SX32 R5, R19, R33, 0x1, P0 ;  /* 0x0000002113057211 */ /* 0x000fe400000f0eff */
[CC--:B------:R-:W-:Y:S01]  /*04d0*/  LEA R6, P1, R20.reuse, R31.reuse, 0x1 ;  /* 0x0000001f14067211 */ /* 0x0c0fe200078208ff */
[----:B------:R-:W5:Y:S01]  /*04e0*/  LDG.E.U16 R14, desc[UR40][R14.64] ;  /* 0x000000280e0e7981 */ /* 0x000f62000c1e1500 */
[C---:B0-----:R-:W-:Y:S02]  /*04f0*/  LEA R12, P0, R21.reuse, R31, 0x1 ;  /* 0x0000001f150c7211 */ /* 0x041fe400078008ff */
[-C--:B------:R-:W-:Y:S01]  /*0500*/  LEA.HI.X.SX32 R7, R20, R33.reuse, 0x1, P1 ;  /* 0x0000002114077211 */ /* 0x080fe200008f0eff */
[----:B------:R-:W5:Y:S01]  /*0510*/  LDG.E.U16 R4, desc[UR40][R4.64] ;  /* 0x0000002804047981 */ /* 0x000f62000c1e1500 */
[----:B------:R-:W-:-:S03]  /*0520*/  LEA.HI.X.SX32 R13, R21, R33, 0x1, P0 ;  /* 0x00000021150d7211 */ /* 0x000fc600000f0eff */
[----:B------:R0:W5:Y:S04]  /*0530*/  LDG.E.U16 R9, desc[UR40][R6.64] ;  /* 0x0000002806097981 */ /* 0x000168000c1e1500 */
[----:B------:R-:W5:Y:S01]  /*0540*/  LDG.E.U16 R12, desc[UR40][R12.64] ;  /* 0x000000280c0c7981 */ /* 0x000f62000c1e1500 */
[----:B------:R-:W1:Y:S01]  /*0550*/  S2UR UR4, SR_CgaCtaId ;  /* 0x00000000000479c3 */ /* 0x000e620000008800 */
[C---:B------:R-:W-:Y:S01]  /*0560*/  LOP3.LUT R0, R252.reuse, 0xc0, RZ, 0xc0, !PT ;  /* 0x000000c0fc007812 */ /* 0x040fe200078ec0ff */
[----:B------:R-:W-:Y:S02]  /*0570*/  VIADD R104, R17, 0x40 ;  /* 0x0000004011687836 */ /* 0x000fe40000000000 */
[----:B------:R-:W-:Y:S01]  /*0580*/  IMAD.SHL.U32 R11, R252, 0x2, RZ ;  /* 0x00000002fc0b7824 */ /* 0x000fe200078e00ff */
[----:B------:R-:W-:Y:S01]  /*0590*/  SHF.R.U32.HI R0, RZ, 0x2, R0 ;  /* 0x00000002ff007819 */ /* 0x000fe20000011600 */
[----:B------:R-:W-:Y:S01]  /*05a0*/  UMOV UR7, 0x400 ;  /* 0x0000040000077882 */ /* 0x000fe20000000000 */
[----:B------:R-:W-:-:S02]  /*05b0*/  ISETP.GE.AND P0, PT, R104, 0x1, PT ;  /* 0x000000016800780c */ /* 0x000fc40003f06270 */
[----:B------:R-:W-:-:S04]  /*05c0*/  LOP3.LUT R11, R0, 0x1fe, R11, 0x78, !PT ;  /* 0x000001fe000b7812 */ /* 0x000fc800078e780b */
[----:B------:R-:W-:Y:S01]  /*05d0*/  LOP3.LUT R0, R11, 0x40, RZ, 0x3c, !PT ;  /* 0x000000400b007812 */ /* 0x000fe200078e3cff */
[----:B-1----:R-:W-:Y:S01]  /*05e0*/  ULEA UR7, UR4, UR7, 0x18 ;  /* 0x0000000704077291 */ /* 0x002fe2000f8ec03f */
[----:B------:R-:W-:Y:S01]  /*05f0*/  IMAD.MOV.U32 R78, RZ, RZ, -0x800000 ;  /* 0xff800000ff4e7424 */ /* 0x000fe200078e00ff */
[----:B------:R-:W-:Y:S01]  /*0600*/  CS2R R88, SRZ ;  /* 0x0000000000587805 */ /* 0x000fe2000001ff00 */
[----:B0-----:R-:W-:Y:S01]  /*0610*/  IMAD.MOV.U32 R6, RZ, RZ, 0x3f800000 ;  /* 0x3f800000ff067424 */ /* 0x001fe200078e00ff */
[----:B------:R-:W-:Y:S01]  /*0620*/  CS2R R90, SRZ ;  /* 0x00000000005a7805 */ /* 0x000fe2000001ff00 */
[----:B------:R-:W-:Y:S01]  /*0630*/  IMAD.MOV.U32 R7, RZ, RZ, 0x3f800000 ;  /* 0x3f800000ff077424 */ /* 0x000fe200078e00ff */
[----:B------:R-:W-:Y:S01]  /*0640*/  CS2R R92, SRZ ;  /* 0x00000000005c7805 */ /* 0x000fe2000001ff00 */
[----:B------:R-:W-:Y:S01]  /*0650*/  IMAD.MOV.U32 R85, RZ, RZ, -0x800000 ;  /* 0xff800000ff557424 */ /* 0x000fe200078e00ff */
[----:B------:R-:W-:Y:S02]  /*0660*/  CS2R R94, SRZ ;  /* 0x00000000005e7805 */ /* 0x000fe4000001ff00 */
[----:B------:R-:W-:-:S02]  /*0670*/  CS2R R96, SRZ ;  /* 0x0000000000607805 */ /* 0x000fc4000001ff00 */
[----:B------:R-:W-:Y:S02]  /*0680*/  CS2R R98, SRZ ;  /* 0x0000000000627805 */ /* 0x000fe4000001ff00 */
[----:B------:R-:W-:Y:S02]  /*0690*/  CS2R R100, SRZ ;  /* 0x0000000000647805 */ /* 0x000fe4000001ff00 */
[----:B------:R-:W-:Y:S01]  /*06a0*/  CS2R R102, SRZ ;  /* 0x0000000000667805 */ /* 0x000fe2000001ff00 */
[----:B--2---:R0:W-:Y:S04]  /*06b0*/  STS.U16 [R11+UR7+0x4000], R22 ;  /* 0x004000160b007988 */ /* 0x0041e80008000407 */
[----:B----4-:R0:W-:Y:S04]  /*06c0*/  STS.U16 [R11+UR7+0x4400], R24 ;  /* 0x004400180b007988 */ /* 0x0101e80008000407 */
[----:B---3--:R0:W-:Y:S04]  /*06d0*/  STS.U16 [R11+UR7+0x4c00], R28 ;  /* 0x004c001c0b007988 */ /* 0x0081e80008000407 */
[----:B-----5:R0:W-:Y:S04]  /*06e0*/  STS.U16 [R11+UR7+0x4800], R26 ;  /* 0x0048001a0b007988 */ /* 0x0201e80008000407 */
[----:B------:R0:W-:Y:S04]  /*06f0*/  STS.U16 [R11+UR7+0x5400], R8 ;  /* 0x005400080b007988 */ /* 0x0001e80008000407 */
        /* <DEDUP_REMOVED lines=10> */
[----:B------:R0:W-:Y:S01]  /*07a0*/  STS.U16 [R0+UR7+0x5e00], R12 ;  /* 0x005e000c00007988 */ /* 0x0001e20008000407 */
[----:B------:R-:W-:Y:S05]  /*07b0*/  @!P0 BRA `(.L_x_0) ;  /* 0x0000004c003c8947 */ /* 0x000fea0003800000 */
[----:B------:R-:W1:Y:S01]  /*07c0*/  LDC.64 R18, c[0x0][0x250] ;  /* 0x00009400ff127b82 */ /* 0x000e620000000a00 */
[----:B0-----:R-:W-:Y:S01]  /*07d0*/  LOP3.LUT R0, R252, 0x3f, RZ, 0xc0, !PT ;  /* 0x0000003ffc007812 */ /* 0x001fe200078ec0ff */
[----:B------:R-:W-:Y:S01]  /*07e0*/  ULDC UR4, c[0x0][0x258] ;  /* 0x0000960000047ab9 */ /* 0x000fe20000000800 */
[--C-:B------:R-:W-:Y:S01]  /*07f0*/  SHF.R.U32.HI R2, RZ, 0x5, R252.reuse ;  /* 0x00000005ff027819 */ /* 0x100fe200000116fc */
[----:B------:R-:W-:Y:S01]  /*0800*/  USHF.R.U32.HI UR38, URZ, 0x4, UR7 ;  /* 0x000000043f267899 */ /* 0x000fe20008011607 */
[--C-:B------:R-:W-:Y:S01]  /*0810*/  SHF.R.U32.HI R3, RZ, 0x2, R252.reuse ;  /* 0x00000002ff037819 */ /* 0x100fe200000116fc */
[----:B------:R-:W-:Y:S01]  /*0820*/  UIADD3 UR8, UR7, 0x4000, URZ ;  /* 0x0000400007087890 */ /* 0x000fe2000fffe03f */
[----:B------:R-:W-:Y:S01]  /*0830*/  R2UR UR44, R2 ;  /* 0x00000000022c72ca */ /* 0x000fe200000e0000 */
[----:B------:R-:W0:Y:S01]  /*0840*/  LDC.64 R4, c[0x0][0x260] ;  /* 0x00009800ff047b82 */ /* 0x000e220000000a00 */
[--C-:B------:R-:W-:Y:S01]  /*0850*/  SHF.R.U32.HI R2, RZ, 0x1, R252.reuse ;  /* 0x00000001ff027819 */ /* 0x100fe200000116fc */
[----:B------:R-:W-:Y:S01]  /*0860*/  USGXT.U32 UR38, UR38, 0xe ;  /* 0x0000000e2626789a */ /* 0x000fe20008000000 */
[----:B------:R-:W-:Y:S01]  /*0870*/  SGXT.U32 R3, R3, 0x3 ;  /* 0x000000030303781a */ /* 0x000fe20000000000 */
[----:B------:R-:W-:Y:S01]  /*0880*/  USHF.R.U32.HI UR8, URZ, 0x4, UR8 ;  /* 0x000000043f087899 */ /* 0x000fe20008011608 */
[----:B------:R-:W-:Y:S01]  /*0890*/  SHF.R.U32.HI R9, RZ, 0x7, R252 ;  /* 0x00000007ff097819 */ /* 0x000fe200000116fc */
[----:B------:R-:W-:Y:S01]  /*08a0*/  UIADD3 UR10, UP0, UR38, 0x2, URZ ;  /* 0x00000002260a7890 */ /* 0x000fe2000ff1e03f */
[----:B------:R-:W-:Y:S01]  /*08b0*/  LOP3.LUT R2, R3, 0x30, R2, 0xf8, !PT ;  /* 0x0000003003027812 */ /* 0x000fe200078ef802 */
[----:B------:R-:W2:Y:S01]  /*08c0*/  LDC R31, c[0x0][0x268] ;  /* 0x00009a00ff1f7b82 */ /* 0x000ea20000000800 */
[----:B------:R-:W-:Y:S01]  /*08d0*/  USGXT.U32 UR36, UR8, 0xe ;  /* 0x0000000e0824789a */ /* 0x000fe20008000000 */
[----:B------:R-:W-:-:S02]  /*08e0*/  CS2R R88, SRZ ;  /* 0x0000000000587805 */ /* 0x000fc4000001ff00 */
[----:B------:R-:W-:Y:S02]  /*08f0*/  LOP3.LUT R3, R2, R17, RZ, 0xfc, !PT ;  /* 0x0000001102037212 */ /* 0x000fe400078efcff */
[----:B------:R-:W-:Y:S02]  /*0900*/  CS2R R90, SRZ ;  /* 0x00000000005a7805 */ /* 0x000fe4000001ff00 */
[----:B------:R-:W-:Y:S02]  /*0910*/  LOP3.LUT R2, R252, 0x7f, RZ, 0xc0, !PT ;  /* 0x0000007ffc027812 */ /* 0x000fe400078ec0ff */
[----:B------:R-:W-:Y:S02]  /*0920*/  CS2R R92, SRZ ;  /* 0x00000000005c7805 */ /* 0x000fe4000001ff00 */
[----:B------:R-:W-:Y:S01]  /*0930*/  CS2R R94, SRZ ;  /* 0x00000000005e7805 */ /* 0x000fe2000001ff00 */
[----:B-1----:R-:W-:Y:S01]  /*0940*/  IMAD R16, R16, R19, RZ ;  /* 0x0000001310107224 */ /* 0x002fe200078e02ff */
[----:B------:R-:W-:Y:S01]  /*0950*/  CS2R R96, SRZ ;  /* 0x0000000000607805 */ /* 0x000fe2000001ff00 */
[----:B------:R-:W-:Y:S01]  /*0960*/  IMAD R18, R18, UR6, RZ ;  /* 0x0000000612127c24 */ /* 0x000fe2000f8e02ff */
[----:B------:R-:W-:Y:S01]  /*0970*/  CS2R R98, SRZ ;  /* 0x0000000000627805 */ /* 0x000fe2000001ff00 */
[----:B------:R-:W-:Y:S01]  /*0980*/  IMAD R6, R19, 0x4, R16 ;  /* 0x0000000413067824 */ /* 0x000fe200078e0210 */
[----:B------:R-:W-:-:S02]  /*0990*/  CS2R R100, SRZ ;  /* 0x0000000000647805 */ /* 0x000fc4000001ff00 */
[----:B------:R-:W-:Y:S01]  /*09a0*/  CS2R R102, SRZ ;  /* 0x0000000000667805 */ /* 0x000fe2000001ff00 */
[----:B------:R-:W-:Y:S01]  /*09b0*/  ULDC UR45, c[0x0][0x238] ;  /* 0x00008e00002d7ab9 */ /* 0x000fe20000000800 */
[----:B0-----:R-:W-:Y:S01]  /*09c0*/  IMAD.MOV.U32 R11, RZ, RZ, R4 ;  /* 0x000000ffff0b7224 */ /* 0x001fe200078e0004 */
[----:B------:R0:W-:Y:S01]  /*09d0*/  STL [R1+0x28], R5 ;  /* 0x0000280501007387 */ /* 0x0001e20000100800 */
[C---:B------:R-:W-:Y:S01]  /*09e0*/  IMAD R8, R19.reuse, 0x4, R6 ;  /* 0x0000000413087824 */ /* 0x040fe200078e0206 */
[----:B------:R-:W-:Y:S01]  /*09f0*/  UMOV UR37, 0x40000040 ;  /* 0x4000004000257882 */ /* 0x000fe20000000000 */
[----:B------:R-:W-:Y:S01]  /*0a00*/  IMAD R4, R0, UR4, RZ ;  /* 0x0000000400047c24 */ /* 0x000fe2000f8e02ff */
[----:B------:R-:W-:Y:S01]  /*0a10*/  ULDC.64 UR4, c[0x0][0x218] ;  /* 0x0000860000047ab9 */ /* 0x000fe20000000a00 */
[----:B------:R-:W-:Y:S02]  /*0a20*/  IMAD.MOV.U32 R7, RZ, RZ, R5 ;  /* 0x000000ffff077224 */ /* 0x000fe400078e0005 */
[----:B------:R-:W-:-:S02]  /*0a30*/  IMAD R10, R19, 0x4, R8 ;  /* 0x00000004130a7824 */ /* 0x000fc400078e0208 */
[----:B------:R-:W-:Y:S02]  /*0a40*/  IMAD.SHL.U32 R0, R18, 0x2, RZ ;  /* 0x0000000212007824 */ /* 0x000fe400078e00ff */
[----:B0-----:R-:W-:Y:S02]  /*0a50*/  IMAD.SHL.U32 R5, R4, 0x2, RZ ;  /* 0x0000000204057824 */ /* 0x001fe400078e00ff */
[----:B------:R-:W-:Y:S02]  /*0a60*/  IMAD R12, R19, 0x4, R10 ;  /* 0x00000004130c7824 */ /* 0x000fe400078e020a */
[----:B------:R-:W-:Y:S01]  /*0a70*/  IMAD.HI R18, R18, 0x2, RZ ;  /* 0x0000000212127827 */ /* 0x000fe200078e02ff */
[----:B------:R-:W-:-:S03]  /*0a80*/  IADD3 R159, P0, P1, R5, UR4, R0 ;  /* 0x00000004059f7c10 */ /* 0x000fc6000f91e000 */
[----:B------:R-:W-:Y:S01]  /*0a90*/  IMAD.HI R5, R4, 0x2, RZ ;  /* 0x0000000204057827 */ /* 0x000fe200078e02ff */
[-C--:B------:R-:W-:Y:S02]  /*0aa0*/  LEA R108, P2, R16, R159.reuse, 0x1 ;  /* 0x0000009f106c7211 */ /* 0x080fe400078408ff */
[-C--:B------:R-:W-:Y:S01]  /*0ab0*/  LEA R104, P4, R8, R159.reuse, 0x1 ;  /* 0x0000009f08687211 */ /* 0x080fe200078808ff */
[----:B------:R-:W-:Y:S01]  /*0ac0*/  IMAD R4, R19, 0x4, R12 ;  /* 0x0000000413047824 */ /* 0x000fe200078e020c */
[----:B------:R-:W-:Y:S01]  /*0ad0*/  IADD3.X R29, R5, UR5, R18, P0, P1 ;  /* 0x00000005051d7c10 */ /* 0x000fe200087e2412 */
[----:B------:R-:W-:Y:S01]  /*0ae0*/  IMAD R0, R11, UR6, RZ ;  /* 0x000000060b007c24 */ /* 0x000fe2000f8e02ff */
[----:B------:R-:W-:Y:S01]  /*0af0*/  ULDC.64 UR4, c[0x0][0x220] ;  /* 0x0000880000047ab9 */ /* 0x000fe20000000a00 */
[----:B------:R-:W-:Y:S01]  /*0b00*/  IMAD R14, R19, 0x4, R4 ;  /* 0x00000004130e7824 */ /* 0x000fe200078e0204 */
[----:B------:R-:W-:Y:S01]  /*0b10*/  LEA R106, P3, R6, R159, 0x1 ;  /* 0x0000009f066a7211 */ /* 0x000fe200078608ff */
[----:B------:R-:W-:Y:S01]  /*0b20*/  IMAD R7, R2, R7, RZ ;  /* 0x0000000702077224 */ /* 0x000fe200078e02ff */
[----:B------:R-:W-:Y:S01]  /*0b30*/  SGXT.U32 R2, R9, 0x1 ;  /* 0x000000010902781a */ /* 0x000fe20000000000 */
[----:B------:R-:W-:Y:S01]  /*0b40*/  IMAD R18, R19, 0x4, R14 ;  /* 0x0000000413127824 */ /* 0x000fe200078e020e */
[-C--:B------:R-:W-:Y:S01]  /*0b50*/  LEA.HI.X.SX32 R109, R16, R29.reuse, 0x1, P2 ;  /* 0x0000001d106d7211 */ /* 0x080fe200010f0eff */
[----:B------:R-:W-:Y:S01]  /*0b60*/  IMAD.SHL.U32 R5, R0, 0x2, RZ ;  /* 0x0000000200057824 */ /* 0x000fe200078e00ff */
[-C--:B------:R-:W-:Y:S01]  /*0b70*/  LEA.HI.X.SX32 R105, R8, R29.reuse, 0x1, P4 ;  /* 0x0000001d08697211 */ /* 0x080fe200020f0eff */
[----:B------:R-:W-:Y:S01]  /*0b80*/  IMAD.SHL.U32 R20, R7, 0x2, RZ ;  /* 0x0000000207147824 */ /* 0x000fe200078e00ff */
[----:B------:R-:W-:Y:S01]  /*0b90*/  LEA.HI.X.SX32 R107, R6, R29, 0x1, P3 ;  /* 0x0000001d066b7211 */ /* 0x000fe200018f0eff */
[----:B--2---:R-:W-:Y:S01]  /*0ba0*/  IMAD R9, R2, R31, RZ ;  /* 0x0000001f02097224 */ /* 0x004fe200078e02ff */
[----:B------:R-:W-:Y:S01]  /*0bb0*/  STL.64 [R1+0x20], R108 ;  /* 0x0000206c01007387 */ /* 0x000fe20000100a00 */
[C---:B------:R-:W-:Y:S01]  /*0bc0*/  IMAD R2, R19.reuse, 0x4, R18 ;  /* 0x0000000413027824 */ /* 0x040fe200078e0212 */
[----:B------:R-:W-:Y:S01]  /*0bd0*/  IADD3 R27, P0, P1, R20, UR4, R5 ;  /* 0x00000004141b7c10 */ /* 0x000fe2000f91e005 */
[----:B------:R-:W-:Y:S01]  /*0be0*/  IMAD.HI R5, R0, 0x2, RZ ;  /* 0x0000000200057827 */ /* 0x000fe200078e02ff */
[----:B------:R0:W-:Y:S01]  /*0bf0*/  STL.64 [R1+0x10], R104 ;  /* 0x0000106801007387 */ /* 0x0001e20000100a00 */
[C---:B------:R-:W-:Y:S01]  /*0c00*/  LEA R16, P3, R12.reuse, R159, 0x1 ;  /* 0x0000009f0c107211 */ /* 0x040fe200078608ff */
[----:B------:R-:W-:Y:S01]  /*0c10*/  UMOV UR4, URZ ;  /* 0x0000003f00047c82 */ /* 0x000fe20008000000 */
[----:B------:R-:W-:Y:S01]  /*0c20*/  IMAD R0, R19, 0x4, R2 ;  /* 0x0000000413007824 */ /* 0x000fe200078e0202 */
[----:B------:R-:W-:Y:S01]  /*0c30*/  STL.64 [R1+0x18], R106 ;  /* 0x0000186a01007387 */ /* 0x000fe20000100a00 */
[----:B------:R-:W-:Y:S01]  /*0c40*/  LEA.HI.X.SX32 R17, R12, R29, 0x1, P3 ;  /* 0x0000001d0c117211 */ /* 0x000fe200018f0eff */
[----:B------:R-:W-:Y:S01]  /*0c50*/  IMAD.HI R22, R7, 0x2, RZ ;  /* 0x0000000207167827 */ /* 0x000fe200078e02ff */
[----:B------:R-:W-:-:S03]  /*0c60*/  LEA R248, P3, R14, R159, 0x1 ;  /* 0x0000009f0ef87211 */ /* 0x000fc600078608ff */
[----:B------:R-:W-:Y:S01]  /*0c70*/  IMAD R20, R19, 0x4, R0 ;  /* 0x0000000413147824 */ /* 0x000fe200078e0200 */
[----:B------:R-:W-:Y:S01]  /*0c80*/  LEA.HI.X.SX32 R249, R14, R29, 0x1, P3 ;  /* 0x0000001d0ef97211 */ /* 0x000fe200018f0eff */
[----:B------:R-:W-:Y:S01]  /*0c90*/  IMAD R7, R31, 0x2, R9 ;  /* 0x000000021f077824 */ /* 0x000fe200078e0209 */
[-C--:B0-----:R-:W-:Y:S01]  /*0ca0*/  LEA R104, P2, R10, R159.reuse, 0x1 ;  /* 0x0000009f0a687211 */ /* 0x081fe200078408ff */
[----:B------:R-:W-:Y:S01]  /*0cb0*/  IMAD R6, R19, 0x4, R20 ;  /* 0x0000000413067824 */ /* 0x000fe200078e0214 */
[----:B------:R-:W-:Y:S01]  /*0cc0*/  LEA R244, P3, R2, R159, 0x1 ;  /* 0x0000009f02f47211 */ /* 0x000fe200078608ff */
[----:B------:R-:W-:Y:S01]  /*0cd0*/  IMAD R11, R31, 0x2, R7 ;  /* 0x000000021f0b7824 */ /* 0x000fe200078e0207 */
[----:B------:R-:W-:Y:S01]  /*0ce0*/  LEA.HI.X.SX32 R105, R10, R29, 0x1, P2 ;  /* 0x0000001d0a697211 */ /* 0x000fe200010f0eff */
[----:B------:R-:W-:Y:S01]  /*0cf0*/  IMAD R8, R19, 0x4, R6 ;  /* 0x0000000413087824 */ /* 0x000fe200078e0206 */
[----:B------:R-:W-:Y:S01]  /*0d00*/  LEA R250, P2, R4, R159, 0x1 ;  /* 0x0000009f04fa7211 */ /* 0x000fe200078408ff */
[----:B------:R-:W-:Y:S01]  /*0d10*/  IMAD R13, R31, 0x2, R11 ;  /* 0x000000021f0d7824 */ /* 0x000fe200078e020b */
[-C--:B------:R-:W-:Y:S01]  /*0d20*/  LEA.HI.X.SX32 R245, R2, R29.reuse, 0x1, P3 ;  /* 0x0000001d02f57211 */ /* 0x080fe200018f0eff */
[C---:B------:R-:W-:Y:S01]  /*0d30*/  IMAD R10, R19.reuse, 0x4, R8 ;  /* 0x00000004130a7824 */ /* 0x040fe200078e0208 */
[----:B------:R-:W-:Y:S01]  /*0d40*/  LEA.HI.X.SX32 R251, R4, R29, 0x1, P2 ;  /* 0x0000001d04fb7211 */ /* 0x000fe200010f0eff */
[----:B------:R-:W-:Y:S01]  /*0d50*/  STL.64 [R1+0x8], R104 ;  /* 0x0000086801007387 */ /* 0x000fe20000100a00 */
[-C--:B------:R-:W-:Y:S01]  /*0d60*/  LEA R246, P2, R18, R159.reuse, 0x1 ;  /* 0x0000009f12f67211 */ /* 0x080fe200078408ff */
[C---:B------:R-:W-:Y:S01]  /*0d70*/  IMAD R12, R19.reuse, 0x4, R10 ;  /* 0x00000004130c7824 */ /* 0x040fe200078e020a */
[----:B------:R-:W-:Y:S01]  /*0d80*/  LEA R240, P3, R20, R159, 0x1 ;  /* 0x0000009f14f07211 */ /* 0x000fe200078608ff */
[----:B------:R0:W-:Y:S01]  /*0d90*/  STL.64 [R1], R16 ;  /* 0x0000001001007387 */ /* 0x0001e20000100a00 */
[----:B------:R-:W-:Y:S01]  /*0da0*/  LEA.HI.X.SX32 R247, R18, R29, 0x1, P2 ;  /* 0x0000001d12f77211 */ /* 0x000fe200010f0eff */
[----:B------:R-:W-:Y:S01]  /*0db0*/  IMAD R4, R19, 0x4, R12 ;  /* 0x0000000413047824 */ /* 0x000fe200078e020c */
[----:B------:R-:W-:Y:S01]  /*0dc0*/  LEA R242, P2, R0, R159, 0x1 ;  /* 0x0000009f00f27211 */ /* 0x000fe200078408ff */
[----:B------:R-:W-:Y:S01]  /*0dd0*/  IMAD R15, R31, 0x2, R13 ;  /* 0x000000021f0f7824 */ /* 0x000fe200078e020d */
[-C--:B------:R-:W-:Y:S01]  /*0de0*/  LEA.HI.X.SX32 R241, R20, R29.reuse, 0x1, P3 ;  /* 0x0000001d14f17211 */ /* 0x080fe200018f0eff */
[----:B------:R-:W-:Y:S01]  /*0df0*/  IMAD R14, R19, 0x4, R4 ;  /* 0x00000004130e7824 */ /* 0x000fe200078e0204 */
[----:B------:R-:W-:-:S02]  /*0e00*/  LEA.HI.X.SX32 R243, R0, R29, 0x1, P2 ;  /* 0x0000001d00f37211 */ /* 0x000fc400010f0eff */
[-C--:B------:R-:W-:Y:S02]  /*0e10*/  LEA R236, P2, R6, R159.reuse, 0x1 ;  /* 0x0000009f06ec7211 */ /* 0x080fe400078408ff */
[----:B------:R-:W-:Y:S01]  /*0e20*/  LEA R234, P3, R8, R159, 0x1 ;  /* 0x0000009f08ea7211 */ /* 0x000fe200078608ff */
[----:B0-----:R-:W-:Y:S01]  /*0e30*/  IMAD R16, R19, 0x4, R14 ;  /* 0x0000000413107824 */ /* 0x001fe200078e020e */
[-C--:B------:R-:W-:Y:S01]  /*0e40*/  LEA.HI.X.SX32 R237, R6, R29.reuse, 0x1, P2 ;  /* 0x0000001d06ed7211 */ /* 0x080fe200010f0eff */
[----:B------:R-:W-:Y:S01]  /*0e50*/  IMAD R17, R31, 0x2, R15 ;  /* 0x000000021f117824 */ /* 0x000fe200078e020f */
[----:B------:R-:W-:Y:S01]  /*0e60*/  LEA.HI.X.SX32 R235, R8, R29, 0x1, P3 ;  /* 0x0000001d08eb7211 */ /* 0x000fe200018f0eff */
[----:B------:R-:W-:Y:S01]  /*0e70*/  IMAD R2, R19, 0x4, R16 ;  /* 0x0000000413027824 */ /* 0x000fe200078e0210 */
[-C--:B------:R-:W-:Y:S01]  /*0e80*/  LEA R126, P4, R4, R159.reuse, 0x1 ;  /* 0x0000009f047e7211 */ /* 0x080fe200078808ff */
[----:B------:R-:W-:Y:S01]  /*0e90*/  IMAD R21, R31, 0x2, R17 ;  /* 0x000000021f157824 */ /* 0x000fe200078e0211 */
[----:B------:R-:W-:Y:S01]  /*0ea0*/  LEA R232, P2, R10, R159, 0x1 ;  /* 0x0000009f0ae87211 */ /* 0x000fe200078408ff */
[----:B------:R-:W-:Y:S01]  /*0eb0*/  IMAD R0, R19, 0x4, R2 ;  /* 0x0000000413007824 */ /* 0x000fe200078e0202 */
[-C--:B------:R-:W-:Y:S01]  /*0ec0*/  LEA.HI.X.SX32 R127, R4, R29.reuse, 0x1, P4 ;  /* 0x0000001d047f7211 */ /* 0x080fe200020f0eff */
[----:B------:R-:W-:Y:S01]  /*0ed0*/  IMAD R23, R31, 0x2, R21 ;  /* 0x000000021f177824 */ /* 0x000fe200078e0215 */
[----:B------:R-:W-:Y:S01]  /*0ee0*/  LEA.HI.X.SX32 R233, R10, R29, 0x1, P2 ;  /* 0x0000001d0ae97211 */ /* 0x000fe200010f0eff */
[----:B------:R-:W-:Y:S01]  /*0ef0*/  IMAD R18, R19, 0x4, R0 ;  /* 0x0000000413127824 */ /* 0x000fe200078e0200 */
[-C--:B------:R-:W-:Y:S01]  /*0f00*/  LEA R132, P4, R2, R159.reuse, 0x1 ;  /* 0x0000009f02847211 */ /* 0x080fe200078808ff */
        /* <DEDUP_REMOVED lines=9> */
[----:B------:R-:W-:Y:S01]  /*0fa0*/  LEA R130, P3, R16, R159, 0x1 ;  /* 0x0000009f10827211 */ /* 0x000fe200078608ff */
[----:B------:R-:W-:Y:S01]  /*0fb0*/  IMAD R4, R19, 0x4, R8 ;  /* 0x0000000413047824 */ /* 0x000fe200078e0208 */
[----:B------:R-:W-:Y:S01]  /*0fc0*/  LEA.HI.X.SX32 R129, R14, R29, 0x1, P2 ;  /* 0x0000001d0e817211 */ /* 0x000fe200010f0eff */
[----:B------:R-:W-:Y:S01]  /*0fd0*/  IMAD R20, R31, 0x2, R26 ;  /* 0x000000021f147824 */ /* 0x000fe200078e021a */
[----:B------:R-:W-:Y:S01]  /*0fe0*/  LEA R134, P2, R0, R159, 0x1 ;  /* 0x0000009f00867211 */ /* 0x000fe200078408ff */
[----:B------:R-:W-:Y:S01]  /*0ff0*/  IMAD R10, R19, 0x4, R4 ;  /* 0x00000004130a7824 */ /* 0x000fe200078e0204 */
[----:B------:R-:W-:-:S02]  /*1000*/  LEA.HI.X.SX32 R131, R16, R29, 0x1, P3 ;  /* 0x0000001d10837211 */ /* 0x000fc400018f0eff */
[-C--:B------:R-:W-:Y:S01]  /*1010*/  LEA R136, P3, R18, R159.reuse, 0x1 ;  /* 0x0000009f12887211 */ /* 0x080fe200078608ff */
[C---:B------:R-:W-:Y:S01]  /*1020*/  IMAD R2, R19.reuse, 0x4, R10 ;  /* 0x0000000413027824 */ /* 0x040fe200078e020a */
[----:B------:R-:W-:Y:S02]  /*1030*/  LEA R138, P4, R6, R159, 0x1 ;  /* 0x0000009f068a7211 */ /* 0x000fe400078808ff */
[-C--:B------:R-:W-:Y:S01]  /*1040*/  LEA.HI.X.SX32 R135, R0, R29.reuse, 0x1, P2 ;  /* 0x0000001d00877211 */ /* 0x080fe200010f0eff */
[C---:B------:R-:W-:Y:S01]  /*1050*/  IMAD R12, R19.reuse, 0x4, R2 ;  /* 0x00000004130c7824 */ /* 0x040fe200078e0202 */
[-C--:B------:R-:W-:Y:S02]  /*1060*/  LEA.HI.X.SX32 R137, R18, R29.reuse, 0x1, P3 ;  /* 0x0000001d12897211 */ /* 0x080fe400018f0eff */
[----:B------:R-:W-:Y:S01]  /*1070*/  LEA.HI.X.SX32 R139, R6, R29, 0x1, P4 ;  /* 0x0000001d068b7211 */ /* 0x000fe200020f0eff */
[----:B------:R-:W-:Y:S01]  /*1080*/  IMAD R0, R19, 0x4, R12 ;  /* 0x0000000413007824 */ /* 0x000fe200078e020c */
[----:B------:R-:W-:-:S02]  /*1090*/  LEA R142, P3, R4, R159, 0x1 ;  /* 0x0000009f048e7211 */ /* 0x000fc400078608ff */
        /* <DEDUP_REMOVED lines=9> */
[----:B------:R-:W-:Y:S02]  /*1130*/  LEA R146, P2, R2, R159, 0x1 ;  /* 0x0000009f02927211 */ /* 0x000fe400078408ff */
[----:B------:R-:W-:Y:S01]  /*1140*/  LEA.HI.X.SX32 R151, R0, R29, 0x1, P4 ;  /* 0x0000001d00977211 */ /* 0x000fe200020f0eff */
[----:B------:R-:W-:Y:S01]  /*1150*/  IMAD R0, R19, 0x4, R8 ;  /* 0x0000000413007824 */ /* 0x000fe200078e0208 */
[----:B------:R-:W-:Y:S02]  /*1160*/  LEA R148, P3, R12, R159, 0x1 ;  /* 0x0000009f0c947211 */ /* 0x000fe400078608ff */
[----:B------:R-:W-:Y:S02]  /*1170*/  LEA.HI.X.SX32 R147, R2, R29, 0x1, P2 ;  /* 0x0000001d02937211 */ /* 0x000fe400010f0eff */
[----:B------:R-:W-:Y:S02]  /*1180*/  LEA R158, P5, R0, R159, 0x1 ;  /* 0x0000009f009e7211 */ /* 0x000fe400078a08ff */
[----:B------:R-:W-:-:S02]  /*1190*/  LEA.HI.X.SX32 R149, R12, R29, 0x1, P3 ;  /* 0x0000001d0c957211 */ /* 0x000fc400018f0eff */
[-C--:B------:R-:W-:Y:S02]  /*11a0*/  LEA R152, P2, R6, R159.reuse, 0x1 ;  /* 0x0000009f06987211 */ /* 0x080fe400078408ff */
[-C--:B------:R-:W-:Y:S02]  /*11b0*/  LEA R154, P3, R4, R159.reuse, 0x1 ;  /* 0x0000009f049a7211 */ /* 0x080fe400078608ff */
[----:B------:R-:W-:Y:S02]  /*11c0*/  LEA R156, P4, R8, R159, 0x1 ;  /* 0x0000009f089c7211 */ /* 0x000fe400078808ff */
[-C--:B------:R-:W-:Y:S01]  /*11d0*/  LEA.HI.X.SX32 R159, R0, R29.reuse, 0x1, P5 ;  /* 0x0000001d009f7211 */ /* 0x080fe200028f0eff */
[C---:B------:R-:W-:Y:S01]  /*11e0*/  IMAD R0, R31.reuse, 0x2, R20 ;  /* 0x000000021f007824 */ /* 0x040fe200078e0214 */
[-C--:B------:R-:W-:Y:S02]  /*11f0*/  LEA.HI.X.SX32 R155, R4, R29.reuse, 0x1, P3 ;  /* 0x0000001d049b7211 */ /* 0x080fe400018f0eff */
[-C--:B------:R-:W-:Y:S01]  /*1200*/  LEA.HI.X.SX32 R153, R6, R29.reuse, 0x1, P2 ;  /* 0x0000001d06997211 */ /* 0x080fe200010f0eff */
[----:B------:R-:W-:Y:S01]  /*1210*/  IMAD R2, R31, 0x2, R0 ;  /* 0x000000021f027824 */ /* 0x000fe200078e0200 */
[----:B------:R-:W-:-:S02]  /*1220*/  LEA.HI.X.SX32 R157, R8, R29, 0x1, P4 ;  /* 0x0000001d089d7211 */ /* 0x000fc400020f0eff */
[----:B------:R-:W-:Y:S01]  /*1230*/  IADD3.X R29, R22, UR5, R5, P0, P1 ;  /* 0x00000005161d7c10 */ /* 0x000fe200087e2405 */
[----:B------:R-:W-:Y:S01]  /*1240*/  IMAD R4, R31, 0x2, R2 ;  /* 0x000000021f047824 */ /* 0x000fe200078e0202 */
[-C--:B------:R-:W-:Y:S01]  /*1250*/  LEA R160, P0, R9, R27.reuse, 0x1 ;  /* 0x0000001b09a07211 */ /* 0x080fe200078008ff */
[----:B------:R-:W-:Y:S01]  /*1260*/  UMOV UR5, URZ ;  /* 0x0000003f00057c82 */ /* 0x000fe20008000000 */
[-C--:B------:R-:W-:Y:S01]  /*1270*/  LEA R162, P1, R7, R27.reuse, 0x1 ;  /* 0x0000001b07a27211 */ /* 0x080fe200078208ff */
[----:B------:R-:W-:Y:S01]  /*1280*/  IMAD R5, R31, 0x2, R4 ;  /* 0x000000021f057824 */ /* 0x000fe200078e0204 */
[----:B------:R-:W-:Y:S01]  /*1290*/  LEA R166, P2, R13, R27, 0x1 ;  /* 0x0000001b0da67211 */ /* 0x000fe200078408ff */
[----:B------:R-:W-:Y:S01]  /*12a0*/  UIADD3.X UR11, UR5, 0x40000040, URZ, UP0, !UPT ;  /* 0x40000040050b7890 */ /* 0x000fe200087fe43f */
[----:B------:R-:W-:Y:S01]  /*12b0*/  LEA.HI.X.SX32 R161, R9, R29, 0x1, P0 ;  /* 0x0000001d09a17211 */ /* 0x000fe200000f0eff */
[----:B------:R-:W-:Y:S01]  /*12c0*/  IMAD R6, R31, 0x2, R5 ;  /* 0x000000021f067824 */ /* 0x000fe200078e0205 */
[----:B------:R-:W-:Y:S01]  /*12d0*/  LEA R164, P0, R11, R27, 0x1 ;  /* 0x0000001b0ba47211 */ /* 0x000fe200078008ff */
[----:B------:R-:W-:Y:S01]  /*12e0*/  UIADD3 UR8, UP0, UR36, 0x80, URZ ;  /* 0x0000008024087890 */ /* 0x000fe2000ff1e03f */
[-C--:B------:R-:W-:Y:S01]  /*12f0*/  LEA.HI.X.SX32 R163, R7, R29.reuse, 0x1, P1 ;  /* 0x0000001d07a37211 */ /* 0x080fe200008f0eff */
[----:B------:R-:W-:Y:S01]  /*1300*/  IMAD R7, R31, 0x2, R6 ;  /* 0x000000021f077824 */ /* 0x000fe200078e0206 */
[----:B------:R-:W-:Y:S01]  /*1310*/  LEA.HI.X.SX32 R167, R13, R29, 0x1, P2 ;  /* 0x0000001d0da77211 */ /* 0x000fe200010f0eff */
[----:B------:R-:W-:Y:S01]  /*1320*/  UIADD3.X UR9, UR4, 0x40000040, URZ, UP0, !UPT ;  /* 0x4000004004097890 */ /* 0x000fe200087fe43f */
[----:B------:R-:W-:Y:S01]  /*1330*/  LEA R172, P2, R21, R27, 0x1 ;  /* 0x0000001b15ac7211 */ /* 0x000fe200078408ff */
[----:B------:R-:W-:Y:S01]  /*1340*/  IMAD R8, R31, 0x2, R7 ;  /* 0x000000021f087824 */ /* 0x000fe200078e0207 */
[----:B------:R-:W-:Y:S01]  /*1350*/  LEA.HI.X.SX32 R165, R11, R29, 0x1, P0 ;  /* 0x0000001d0ba57211 */ /* 0x000fe200000f0eff */
[----:B------:R-:W-:Y:S01]  /*1360*/  UIADD3.64 UR14, UR10, 0x2, URZ ;  /* 0x000000020a0e7897 */ /* 0x000fe2000fffe03f */
[----:B------:R-:W-:Y:S01]  /*1370*/  LEA R168, P0, R15, R27, 0x1 ;  /* 0x0000001b0fa87211 */ /* 0x000fe200078008ff */
[----:B------:R-:W-:Y:S01]  /*1380*/  IMAD R9, R31, 0x2, R8 ;  /* 0x000000021f097824 */ /* 0x000fe200078e0208 */
[----:B------:R-:W-:Y:S01]  /*1390*/  LEA.HI.X.SX32 R173, R21, R29, 0x1, P2 ;  /* 0x0000001d15ad7211 */ /* 0x000fe200010f0eff */
[----:B------:R-:W-:Y:S01]  /*13a0*/  UIADD3.64 UR18, UR10, 0x4, URZ ;  /* 0x000000040a127897 */ /* 0x000fe2000fffe03f */
[-C--:B------:R-:W-:Y:S01]  /*13b0*/  LEA R178, P2, R25, R27.reuse, 0x1 ;  /* 0x0000001b19b27211 */ /* 0x080fe200078408ff */
[----:B------:R-:W-:Y:S01]  /*13c0*/  IMAD R10, R31, 0x2, R9 ;  /* 0x000000021f0a7824 */ /* 0x000fe200078e0209 */
[----:B------:R-:W-:Y:S01]  /*13d0*/  LEA R170, P1, R17, R27, 0x1 ;  /* 0x0000001b11aa7211 */ /* 0x000fe200078208ff */
[----:B------:R-:W-:Y:S01]  /*13e0*/  UIADD3.64 UR22, UR10, 0x1fe, URZ ;  /* 0x000001fe0a167897 */ /* 0x000fe2000fffe03f */
[----:B------:R-:W-:Y:S01]  /*13f0*/  LEA.HI.X.SX32 R169, R15, R29, 0x1, P0 ;  /* 0x0000001d0fa97211 */ /* 0x000fe200000f0eff */
[----:B------:R-:W-:Y:S01]  /*1400*/  UIADD3.64 UR26, UR10, 0x200, URZ ;  /* 0x000002000a1a7897 */ /* 0x000fe2000fffe03f */
        /* <DEDUP_REMOVED lines=8> */
[----:B------:R-:W-:-:S02]  /*1490*/  LEA R176, P1, R24, R27, 0x1 ;  /* 0x0000001b18b07211 */ /* 0x000fc400078208ff */
[----:B------:R-:W-:Y:S02]  /*14a0*/  LEA.HI.X.SX32 R175, R23, R29, 0x1, P0 ;  /* 0x0000001d17af7211 */ /* 0x000fe400000f0eff */
[----:B------:R-:W-:Y:S02]  /*14b0*/  LEA R180, P0, R26, R27, 0x1 ;  /* 0x0000001b1ab47211 */ /* 0x000fe400078008ff */
[-C--:B------:R-:W-:Y:S01]  /*14c0*/  LEA.HI.X.SX32 R185, R0, R29.reuse, 0x1, P2 ;  /* 0x0000001d00b97211 */ /* 0x080fe200010f0eff */
[C---:B------:R-:W-:Y:S01]  /*14d0*/  IMAD R0, R31.reuse, 0x2, R10 ;  /* 0x000000021f007824 */ /* 0x040fe200078e020a */
[----:B------:R-:W-:Y:S02]  /*14e0*/  LEA.HI.X.SX32 R177, R24, R29, 0x1, P1 ;  /* 0x0000001d18b17211 */ /* 0x000fe400008f0eff */
[----:B------:R-:W-:Y:S01]  /*14f0*/  LEA R182, P1, R20, R27, 0x1 ;  /* 0x0000001b14b67211 */ /* 0x000fe200078208ff */
[----:B------:R-:W-:Y:S01]  /*1500*/  IMAD R11, R31, 0x2, R0 ;  /* 0x000000021f0b7824 */ /* 0x000fe200078e0200 */
[----:B------:R-:W-:-:S02]  /*1510*/  LEA.HI.X.SX32 R181, R26, R29, 0x1, P0 ;  /* 0x0000001d1ab57211 */ /* 0x000fc400000f0eff */
[----:B------:R-:W-:Y:S02]  /*1520*/  LEA R186, P0, R2, R27, 0x1 ;  /* 0x0000001b02ba7211 */ /* 0x000fe400078008ff */
[----:B------:R-:W-:Y:S02]  /*1530*/  LEA.HI.X.SX32 R183, R20, R29, 0x1, P1 ;  /* 0x0000001d14b77211 */ /* 0x000fe400008f0eff */
[----:B------:R-:W-:Y:S02]  /*1540*/  LEA R188, P1, R4, R27, 0x1 ;  /* 0x0000001b04bc7211 */ /* 0x000fe400078208ff */
[----:B------:R-:W-:Y:S01]  /*1550*/  LEA.HI.X.SX32 R187, R2, R29, 0x1, P0 ;  /* 0x0000001d02bb7211 */ /* 0x000fe200000f0eff */
[----:B------:R-:W-:Y:S01]  /*1560*/  IMAD R2, R31, 0x2, R11 ;  /* 0x000000021f027824 */ /* 0x000fe200078e020b */
[----:B------:R-:W-:Y:S02]  /*1570*/  LEA R190, P2, R5, R27, 0x1 ;  /* 0x0000001b05be7211 */ /* 0x000fe400078408ff */
[-C--:B------:R-:W-:Y:S01]  /*1580*/  LEA.HI.X.SX32 R189, R4, R29.reuse, 0x1, P1 ;  /* 0x0000001d04bd7211 */ /* 0x080fe200008f0eff */
[----:B------:R-:W-:Y:S01]  /*1590*/  IMAD R4, R31, 0x2, R2 ;  /* 0x000000021f047824 */ /* 0x000fe200078e0202 */
[----:B------:R-:W-:-:S02]  /*15a0*/  LEA.HI.X.SX32 R191, R5, R29, 0x1, P2 ;  /* 0x0000001d05bf7211 */ /* 0x000fc400010f0eff */
[-C--:B------:R-:W-:Y:S01]  /*15b0*/  LEA R196, P2, R8, R27.reuse, 0x1 ;  /* 0x0000001b08c47211 */ /* 0x080fe200078408ff */
[----:B------:R-:W-:Y:S01]  /*15c0*/  IMAD R5, R31, 0x2, R4 ;  /* 0x000000021f057824 */ /* 0x000fe200078e0204 */
[-C--:B------:R-:W-:Y:S02]  /*15d0*/  LEA R192, P0, R6, R27.reuse, 0x1 ;  /* 0x0000001b06c07211 */ /* 0x080fe400078008ff */
[----:B------:R-:W-:Y:S02]  /*15e0*/  LEA R194, P1, R7, R27, 0x1 ;  /* 0x0000001b07c27211 */ /* 0x000fe400078208ff */
[-C--:B------:R-:W-:Y:S02]  /*15f0*/  LEA.HI.X.SX32 R197, R8, R29.reuse, 0x1, P2 ;  /* 0x0000001d08c57211 */ /* 0x080fe400010f0eff */
[----:B------:R-:W-:Y:S01]  /*1600*/  LEA.HI.X.SX32 R193, R6, R29, 0x1, P0 ;  /* 0x0000001d06c17211 */ /* 0x000fe200000f0eff */
[----:B------:R-:W-:Y:S01]  /*1610*/  IMAD R6, R31, 0x2, R5 ;  /* 0x000000021f067824 */ /* 0x000fe200078e0205 */
[----:B------:R-:W-:-:S02]  /*1620*/  LEA R120, P2, R0, R27, 0x1 ;  /* 0x0000001b00787211 */ /* 0x000fc400078408ff */
[----:B------:R-:W-:Y:S02]  /*1630*/  LEA.HI.X.SX32 R195, R7, R29, 0x1, P1 ;  /* 0x0000001d07c37211 */ /* 0x000fe400008f0eff */
[----:B------:R-:W-:Y:S02]  /*1640*/  LEA R122, P1, R10, R27, 0x1 ;  /* 0x0000001b0a7a7211 */ /* 0x000fe400078208ff */
[-C--:B------:R-:W-:Y:S01]  /*1650*/  LEA.HI.X.SX32 R121, R0, R29.reuse, 0x1, P2 ;  /* 0x0000001d00797211 */ /* 0x080fe200010f0eff */
[C---:B------:R-:W-:Y:S01]  /*1660*/  IMAD R0, R31.reuse, 0x2, R6 ;  /* 0x000000021f007824 */ /* 0x040fe200078e0206 */
[----:B------:R-:W-:Y:S02]  /*1670*/  LEA.HI.X.SX32 R123, R10, R29, 0x1, P1 ;  /* 0x0000001d0a7b7211 */ /* 0x000fe400008f0eff */
[-C--:B------:R-:W-:Y:S01]  /*1680*/  LEA R116, P1, R2, R27.reuse, 0x1 ;  /* 0x0000001b02747211 */ /* 0x080fe200078208ff */
[----:B------:R-:W-:Y:S01]  /*1690*/  IMAD R7, R31, 0x2, R0 ;  /* 0x000000021f077824 */ /* 0x000fe200078e0200 */
[----:B------:R-:W-:-:S02]  /*16a0*/  LEA R198, P0, R9, R27, 0x1 ;  /* 0x0000001b09c67211 */ /* 0x000fc400078008ff */
[----:B------:R-:W-:Y:S02]  /*16b0*/  LEA R114, P2, R4, R27, 0x1 ;  /* 0x0000001b04727211 */ /* 0x000fe400078408ff */
[-C--:B------:R-:W-:Y:S01]  /*16c0*/  LEA.HI.X.SX32 R117, R2, R29.reuse, 0x1, P1 ;  /* 0x0000001d02757211 */ /* 0x080fe200008f0eff */
[----:B------:R-:W-:Y:S01]  /*16d0*/  IMAD R2, R31, 0x2, R7 ;  /* 0x000000021f027824 */ /* 0x000fe200078e0207 */
[-C--:B------:R-:W-:Y:S02]  /*16e0*/  LEA.HI.X.SX32 R199, R9, R29.reuse, 0x1, P0 ;  /* 0x0000001d09c77211 */ /* 0x080fe400000f0eff */
[----:B------:R-:W-:Y:S01]  /*16f0*/  LEA.HI.X.SX32 R115, R4, R29, 0x1, P2 ;  /* 0x0000001d04737211 */ /* 0x000fe200010f0eff */
[----:B------:R-:W-:Y:S01]  /*1700*/  IMAD R4, R31, 0x2, R2 ;  /* 0x000000021f047824 */ /* 0x000fe200078e0202 */
[-C--:B------:R-:W-:Y:S02]  /*1710*/  LEA R118, P0, R11, R27.reuse, 0x1 ;  /* 0x0000001b0b767211 */ /* 0x080fe400078008ff */
[----:B------:R-:W-:-:S02]  /*1720*/  LEA R108, P2, R0, R27, 0x1 ;  /* 0x0000001b006c7211 */ /* 0x000fc400078408ff */
[-C--:B------:R-:W-:Y:S02]  /*1730*/  LEA.HI.X.SX32 R119, R11, R29.reuse, 0x1, P0 ;  /* 0x0000001d0b777211 */ /* 0x080fe400000f0eff */
[----:B------:R-:W-:Y:S01]  /*1740*/  LEA.HI.X.SX32 R109, R0, R29, 0x1, P2 ;  /* 0x0000001d006d7211 */ /* 0x000fe200010f0eff */
[----:B------:R-:W-:Y:S01]  /*1750*/  IMAD R0, R31, 0x2, R4 ;  /* 0x000000021f007824 */ /* 0x000fe200078e0204 */
[CC--:B------:R-:W-:Y:S02]  /*1760*/  LEA R112, P0, R5.reuse, R27.reuse, 0x1 ;  /* 0x0000001b05707211 */ /* 0x0c0fe400078008ff */
[C---:B------:R-:W-:Y:S02]  /*1770*/  LEA R110, P1, R6.reuse, R27, 0x1 ;  /* 0x0000001b066e7211 */ /* 0x040fe400078208ff */
[-C--:B------:R-:W-:Y:S01]  /*1780*/  LEA.HI.X.SX32 R113, R5, R29.reuse, 0x1, P0 ;  /* 0x0000001d05717211 */ /* 0x080fe200000f0eff */
[----:B------:R-:W-:Y:S01]  /*1790*/  IMAD.MOV.U32 R5, RZ, RZ, -0x800000 ;  /* 0xff800000ff057424 */ /* 0x000fe200078e00ff */
[----:B------:R-:W-:Y:S01]  /*17a0*/  LEA.HI.X.SX32 R111, R6, R29, 0x1, P1 ;  /* 0x0000001d066f7211 */ /* 0x000fe200008f0eff */
[----:B------:R-:W-:Y:S01]  /*17b0*/  IMAD.MOV.U32 R6, RZ, RZ, 0x3f800000 ;  /* 0x3f800000ff067424 */ /* 0x000fe200078e00ff */
[----:B------:R-:W-:-:S02]  /*17c0*/  LEA R106, P0, R7, R27, 0x1 ;  /* 0x0000001b076a7211 */ /* 0x000fc400078008ff */
[-C--:B------:R-:W-:Y:S02]  /*17d0*/  LEA R104, P1, R2, R27.reuse, 0x1 ;  /* 0x0000001b02687211 */ /* 0x080fe400078208ff */
[-C--:B------:R-:W-:Y:S02]  /*17e0*/  LEA R22, P2, R4, R27.reuse, 0x1 ;  /* 0x0000001b04167211 */ /* 0x080fe400078408ff */
[----:B------:R-:W-:Y:S02]  /*17f0*/  LEA R20, P3, R0, R27, 0x1 ;  /* 0x0000001b00147211 */ /* 0x000fe400078608ff */
[-C--:B------:R-:W-:Y:S01]  /*1800*/  LEA.HI.X.SX32 R107, R7, R29.reuse, 0x1, P0 ;  /* 0x0000001d076b7211 */ /* 0x080fe200000f0eff */
[----:B------:R-:W-:Y:S01]  /*1810*/  IMAD.MOV.U32 R7, RZ, RZ, 0x3f800000 ;  /* 0x3f800000ff077424 */ /* 0x000fe200078e00ff */
[-C--:B------:R-:W-:Y:S01]  /*1820*/  LEA.HI.X.SX32 R105, R2, R29.reuse, 0x1, P1 ;  /* 0x0000001d02697211 */ /* 0x080fe200008f0eff */
[----:B------:R-:W-:Y:S01]  /*1830*/  IMAD.MOV.U32 R2, RZ, RZ, RZ ;  /* 0x000000ffff027224 */ /* 0x000fe200078e00ff */
[-C--:B------:R-:W-:Y:S01]  /*1840*/  LEA.HI.X.SX32 R23, R4, R29.reuse, 0x1, P2 ;  /* 0x0000001d04177211 */ /* 0x080fe200010f0eff */
[----:B------:R-:W-:Y:S01]  /*1850*/  IMAD.MOV.U32 R4, RZ, RZ, -0x800000 ;  /* 0xff800000ff047424 */ /* 0x000fe200078e00ff */
[----:B------:R-:W-:Y:S01]  /*1860*/  LEA.HI.X.SX32 R21, R0, R29, 0x1, P3 ;  /* 0x0000001d00157211 */ /* 0x000fe200018f0eff */
[----:B------:R-:W-:-:S07]  /*1870*/  IMAD.MOV.U32 R0, RZ, RZ, RZ ;  /* 0x000000ffff007224 */ /* 0x000fce00078e00ff */
.L_x_1:
[----:B------:R-:W2:Y:S04]  /*1880*/  LDL.64 R10, [R1+0x20] ;  /* 0x00002000010a7983 */ /* 0x000ea80000100a00 */
[----:B------:R-:W3:Y:S04]  /*1890*/  LDL.64 R8, [R1+0x18] ;  /* 0x0000180001087983 */ /* 0x000ee80000100a00 */
[----:B------:R-:W4:Y:S04]  /*18a0*/  LDL.64 R16, [R1+0x8] ;  /* 0x0000080001107983 */ /* 0x000f280000100a00 */
[----:B------:R-:W5:Y:S04]  /*18b0*/  LDL.64 R200, [R1] ;  /* 0x0000000001c87983 */ /* 0x000f680000100a00 */
[----:B------:R-:W5:Y:S01]  /*18c0*/  LDL.64 R14, [R1+0x10] ;  /* 0x00001000010e7983 */ /* 0x000f620000100a00 */
[----:B------:R-:W-:-:S04]  /*18d0*/  IMAD.WIDE R28, R2, 0x2, R248 ;  /* 0x00000002021c7825 */ /* 0x000fc800078e02f8 */
[C---:B------:R-:W-:Y:S01]  /*18e0*/  IMAD.WIDE R26, R2.reuse, 0x2, R250 ;  /* 0x00000002021a7825 */ /* 0x040fe200078e02fa */
[----:B------:R0:W5:Y:S03]  /*18f0*/  LDG.E.U16 R41, desc[UR40][R28.64] ;  /* 0x000000281c297981 */ /* 0x000166000c1e1500 */
[C---:B------:R-:W-:Y:S01]  /*1900*/  IMAD.WIDE R30, R2.reuse, 0x2, R242 ;  /* 0x00000002021e7825 */ /* 0x040fe200078e02f2 */
[----:B------:R1:W5:Y:S03]  /*1910*/  LDG.E.U16 R40, desc[UR40][R26.64] ;  /* 0x000000281a287981 */ /* 0x000366000c1e1500 */
[C---:B------:R-:W-:Y:S01]  /*1920*/  IMAD.WIDE R32, R2.reuse, 0x2, R240 ;  /* 0x0000000202207825 */ /* 0x040fe200078e02f0 */
[----:B------:R1:W5:Y:S03]  /*1930*/  LDG.E.U16 R44, desc[UR40][R30.64] ;  /* 0x000000281e2c7981 */ /* 0x000366000c1e1500 */
[C---:B------:R-:W-:Y:S01]  /*1940*/  IMAD.WIDE R34, R2.reuse, 0x2, R236 ;  /* 0x0000000202227825 */ /* 0x040fe200078e02ec */
[----:B------:R1:W5:Y:S03]  /*1950*/  LDG.E.U16 R45, desc[UR40][R32.64] ;  /* 0x00000028202d7981 */ /* 0x000366000c1e1500 */
[C---:B0-----:R-:W-:Y:S01]  /*1960*/  IMAD.WIDE R28, R2.reuse, 0x2, R128 ;  /* 0x00000002021c7825 */ /* 0x041fe200078e0280 */
[----:B------:R0:W5:Y:S03]  /*1970*/  LDG.E.U16 R46, desc[UR40][R34.64] ;  /* 0x00000028222e7981 */ /* 0x000166000c1e1500 */
[C---:B-1----:R-:W-:Y:S01]  /*1980*/  IMAD.WIDE R26, R2.reuse, 0x2, R126 ;  /* 0x00000002021a7825 */ /* 0x042fe200078e027e */
[----:B------:R1:W5:Y:S03]  /*1990*/  LDG.E.U16 R51, desc[UR40][R28.64] ;  /* 0x000000281c337981 */ /* 0x000366000c1e1500 */
[C---:B------:R-:W-:Y:S01]  /*19a0*/  IMAD.WIDE R30, R2.reuse, 0x2, R134 ;  /* 0x00000002021e7825 */ /* 0x040fe200078e0286 */
[----:B------:R1:W5:Y:S03]  /*19b0*/  LDG.E.U16 R50, desc[UR40][R26.64] ;  /* 0x000000281a327981 */ /* 0x000366000c1e1500 */
[----:B------:R-:W-:-:S04]  /*19c0*/  IMAD.WIDE R32, R2, 0x2, R136 ;  /* 0x0000000202207825 */ /* 0x000fc800078e0288 */
[C---:B0-----:R-:W-:Y:S01]  /*19d0*/  IMAD.WIDE R34, R2.reuse, 0x2, R140 ;  /* 0x0000000202227825 */ /* 0x041fe200078e028c */
[----:B------:R0:W5:Y:S03]  /*19e0*/  LDG.E.U16 R54, desc[UR40][R32.64] ;  /* 0x0000002820367981 */ /* 0x000166000c1e1500 */
[C---:B-1----:R-:W-:Y:S02]  /*19f0*/  IMAD.WIDE R28, R2.reuse, 0x2, R152 ;  /* 0x00000002021c7825 */ /* 0x042fe400078e0298 */
[----:B------:R-:W5:Y:S02]  /*1a00*/  LDG.E.U16 R34, desc[UR40][R34.64] ;  /* 0x0000002822227981 */ /* 0x000f64000c1e1500 */
[C---:B------:R-:W-:Y:S02]  /*1a10*/  IMAD.WIDE R36, R2.reuse, 0x2, R156 ;  /* 0x0000000202247825 */ /* 0x040fe400078e029c */
[----:B------:R-:W5:Y:S02]  /*1a20*/  LDG.E.U16 R28, desc[UR40][R28.64] ;  /* 0x000000281c1c7981 */ /* 0x000f64000c1e1500 */
[----:B------:R-:W-:-:S02]  /*1a30*/  IMAD.WIDE R26, R2, 0x2, R150 ;  /* 0x00000002021a7825 */ /* 0x000fc400078e0296 */
[----:B------:R-:W5:Y:S02]  /*1a40*/  LDG.E.U16 R36, desc[UR40][R36.64] ;  /* 0x0000002824247981 */ /* 0x000f64000c1e1500 */
[----:B0-----:R-:W-:-:S05]  /*1a50*/  IMAD.WIDE R32, R2, 0x2, R158 ;  /* 0x0000000202207825 */ /* 0x001fca00078e029e */
[----:B------:R-:W5:Y:S01]  /*1a60*/  LDG.E.U16 R202, desc[UR40][R32.64] ;  /* 0x0000002820ca7981 */ /* 0x000f62000c1e1500 */
[----:B--2---:R-:W-:-:S04]  /*1a70*/  IMAD.WIDE R10, R2, 0x2, R10 ;  /* 0x00000002020a7825 */ /* 0x004fc800078e020a */
[C---:B---3--:R-:W-:Y:S02]  /*1a80*/  IMAD.WIDE R12, R2.reuse, 0x2, R8 ;  /* 0x00000002020c7825 */ /* 0x048fe400078e0208 */
[----:B------:R0:W2:Y:S02]  /*1a90*/  LDG.E.U16 R8, desc[UR40][R10.64] ;  /* 0x000000280a087981 */ /* 0x0000a4000c1e1500 */
[C---:B----4-:R-:W-:Y:S02]  /*1aa0*/  IMAD.WIDE R16, R2.reuse, 0x2, R16 ;  /* 0x0000000202107825 */ /* 0x050fe400078e0210 */
[----:B------:R1:W3:Y:S02]  /*1ab0*/  LDG.E.U16 R9, desc[UR40][R12.64] ;  /* 0x000000280c097981 */ /* 0x0002e4000c1e1500 */
[C---:B-----5:R-:W-:Y:S02]  /*1ac0*/  IMAD.WIDE R24, R2.reuse, 0x2, R200 ;  /* 0x0000000202187825 */ /* 0x060fe400078e02c8 */
[----:B------:R4:W5:Y:S02]  /*1ad0*/  LDG.E.U16 R38, desc[UR40][R16.64] ;  /* 0x0000002810267981 */ /* 0x000964000c1e1500 */
[----:B------:R-:W-:-:S02]  /*1ae0*/  IMAD.WIDE R14, R2, 0x2, R14 ;  /* 0x00000002020e7825 */ /* 0x000fc400078e020e */
[----:B------:R4:W3:Y:S02]  /*1af0*/  LDG.E.U16 R39, desc[UR40][R24.64] ;  /* 0x0000002818277981 */ /* 0x0008e4000c1e1500 */
[C---:B0-----:R-:W-:Y:S02]  /*1b00*/  IMAD.WIDE R10, R2.reuse, 0x2, R246 ;  /* 0x00000002020a7825 */ /* 0x041fe400078e02f6 */
[----:B------:R0:W5:Y:S02]  /*1b10*/  LDG.E.U16 R18, desc[UR40][R14.64] ;  /* 0x000000280e127981 */ /* 0x000164000c1e1500 */
[C---:B-1----:R-:W-:Y:S02]  /*1b20*/  IMAD.WIDE R12, R2.reuse, 0x2, R244 ;  /* 0x00000002020c7825 */ /* 0x042fe400078e02f4 */
[----:B------:R1:W5:Y:S02]  /*1b30*/  LDG.E.U16 R42, desc[UR40][R10.64] ;  /* 0x000000280a2a7981 */ /* 0x000364000c1e1500 */
[----:B----4-:R-:W-:-:S02]  /*1b40*/  IMAD.WIDE R16, R2, 0x2, R232 ;  /* 0x0000000202107825 */ /* 0x010fc400078e02e8 */
[----:B------:R4:W5:Y:S02]  /*1b50*/  LDG.E.U16 R43, desc[UR40][R12.64] ;  /* 0x000000280c2b7981 */ /* 0x000964000c1e1500 */
[C---:B------:R-:W-:Y:S02]  /*1b60*/  IMAD.WIDE R24, R2.reuse, 0x2, R124 ;  /* 0x0000000202187825 */ /* 0x040fe400078e027c */
[----:B------:R4:W5:Y:S02]  /*1b70*/  LDG.E.U16 R48, desc[UR40][R16.64] ;  /* 0x0000002810307981 */ /* 0x000964000c1e1500 */
[C---:B0-----:R-:W-:Y:S02]  /*1b80*/  IMAD.WIDE R14, R2.reuse, 0x2, R234 ;  /* 0x00000002020e7825 */ /* 0x041fe400078e02ea */
[----:B------:R0:W5:Y:S02]  /*1b90*/  LDG.E.U16 R49, desc[UR40][R24.64] ;  /* 0x0000002818317981 */ /* 0x000164000c1e1500 */
[----:B-1----:R-:W-:-:S02]  /*1ba0*/  IMAD.WIDE R10, R2, 0x2, R130 ;  /* 0x00000002020a7825 */ /* 0x002fc400078e0282 */
[----:B------:R1:W5:Y:S02]  /*1bb0*/  LDG.E.U16 R47, desc[UR40][R14.64] ;  /* 0x000000280e2f7981 */ /* 0x000364000c1e1500 */
[C---:B----4-:R-:W-:Y:S02]  /*1bc0*/  IMAD.WIDE R12, R2.reuse, 0x2, R132 ;  /* 0x00000002020c7825 */ /* 0x050fe400078e0284 */
[----:B------:R4:W5:Y:S02]  /*1bd0*/  LDG.E.U16 R52, desc[UR40][R10.64] ;  /* 0x000000280a347981 */ /* 0x000964000c1e1500 */
[C---:B------:R-:W-:Y:S02]  /*1be0*/  IMAD.WIDE R16, R2.reuse, 0x2, R144 ;  /* 0x0000000202107825 */ /* 0x040fe400078e0290 */
[----:B------:R4:W5:Y:S02]  /*1bf0*/  LDG.E.U16 R53, desc[UR40][R12.64] ;  /* 0x000000280c357981 */ /* 0x000964000c1e1500 */
[----:B0-----:R-:W-:-:S02]  /*1c00*/  IMAD.WIDE R24, R2, 0x2, R148 ;  /* 0x0000000202187825 */ /* 0x001fc400078e0294 */
[----:B------:R0:W5:Y:S02]  /*1c10*/  LDG.E.U16 R200, desc[UR40][R30.64] ;  /* 0x000000281ec87981 */ /* 0x000164000c1e1500 */
[C---:B-1----:R-:W-:Y:S02]  /*1c20*/  IMAD.WIDE R14, R2.reuse, 0x2, R138 ;  /* 0x00000002020e7825 */ /* 0x042fe400078e028a */
[----:B------:R-:W5:Y:S02]  /*1c30*/  LDG.E.U16 R16, desc[UR40][R16.64] ;  /* 0x0000002810107981 */ /* 0x000f64000c1e1500 */
[C---:B----4-:R-:W-:Y:S02]  /*1c40*/  IMAD.WIDE R10, R2.reuse, 0x2, R142 ;  /* 0x00000002020a7825 */ /* 0x050fe400078e028e */
[----:B------:R-:W4:Y:S02]  /*1c50*/  LDG.E.U16 R24, desc[UR40][R24.64] ;  /* 0x0000002818187981 */ /* 0x000f24000c1e1500 */
[----:B------:R-:W-:-:S02]  /*1c60*/  IMAD.WIDE R12, R2, 0x2, R146 ;  /* 0x00000002020c7825 */ /* 0x000fc400078e0292 */
[----:B------:R1:W4:Y:S02]  /*1c70*/  LDG.E.U16 R14, desc[UR40][R14.64] ;  /* 0x000000280e0e7981 */ /* 0x000324000c1e1500 */
[----:B0-----:R-:W-:Y:S02]  /*1c80*/  IMAD.WIDE R30, R2, 0x2, R154 ;  /* 0x00000002021e7825 */ /* 0x001fe400078e029a */
[----:B------:R0:W4:Y:S04]  /*1c90*/  LDG.E.U16 R10, desc[UR40][R10.64] ;  /* 0x000000280a0a7981 */ /* 0x000128000c1e1500 */
[----:B------:R-:W4:Y:S04]  /*1ca0*/  LDG.E.U16 R12, desc[UR40][R12.64] ;  /* 0x000000280c0c7981 */ /* 0x000f28000c1e1500 */
[----:B------:R-:W4:Y:S04]  /*1cb0*/  LDG.E.U16 R17, desc[UR40][R26.64] ;  /* 0x000000281a117981 */ /* 0x000f28000c1e1500 */
[----:B------:R-:W4:Y:S01]  /*1cc0*/  LDG.E.U16 R201, desc[UR40][R30.64] ;  /* 0x000000281ec97981 */ /* 0x000f22000c1e1500 */
[C---:B-1----:R-:W-:Y:S01]  /*1cd0*/  LOP3.LUT R15, R252.reuse, 0xc0, RZ, 0xc0, !PT ;  /* 0x000000c0fc0f7812 */ /* 0x042fe200078ec0ff */
[----:B------:R-:W-:-:S03]  /*1ce0*/  IMAD.SHL.U32 R25, R252, 0x2, RZ ;  /* 0x00000002fc197824 */ /* 0x000fc600078e00ff */
[----:B------:R-:W-:-:S04]  /*1cf0*/  SHF.R.U32.HI R56, RZ, 0x2, R15 ;  /* 0x00000002ff387819 */ /* 0x000fc8000001160f */
[----:B------:R-:W-:Y:S01]  /*1d00*/  LOP3.LUT R25, R56, 0x1fe, R25, 0x78, !PT ;  /* 0x000001fe38197812 */ /* 0x000fe200078e7819 */
[----:B------:R-:W-:Y:S03]  /*1d10*/  BAR.SYNC.DEFER_BLOCKING 0x0 ;  /* 0x0000000000007b1d */ /* 0x000fe60000010000 */
[----:B0-----:R-:W-:-:S03]  /*1d20*/  LOP3.LUT R11, R25, 0x40, RZ, 0x3c, !PT ;  /* 0x00000040190b7812 */ /* 0x001fc600078e3cff */
[----:B------:R-:W-:Y:S04]  /*1d30*/  STS.U16 [R25+UR7+0xc00], R41 ;  /* 0x000c002919007988 */ /* 0x000fe80008000407 */
[----:B------:R-:W-:Y:S04]  /*1d40*/  STS.U16 [R25+UR7+0x1400], R45 ;  /* 0x0014002d19007988 */ /* 0x000fe80008000407 */
[----:B------:R-:W-:Y:S04]  /*1d50*/  STS.U16 [R25+UR7+0x2000], R51 ;  /* 0x0020003319007988 */ /* 0x000fe80008000407 */
[----:B------:R-:W-:Y:S04]  /*1d60*/  STS.U16 [R25+UR7+0x2800], R54 ;  /* 0x0028003619007988 */ /* 0x000fe80008000407 */
[----:B------:R-:W-:Y:S04]  /*1d70*/  STS.U16 [R25+UR7+0x2c00], R34 ;  /* 0x002c002219007988 */ /* 0x000fe80008000407 */
[----:B------:R-:W-:Y:S04]  /*1d80*/  STS.U16 [R25+UR7+0x3800], R28 ;  /* 0x0038001c19007988 */ /* 0x000fe80008000407 */
[----:B------:R-:W-:Y:S01]  /*1d90*/  STS.U16 [R25+UR7+0x3c00], R36 ;  /* 0x003c002419007988 */ /* 0x000fe20008000407 */
[----:B------:R-:W-:-:S03]  /*1da0*/  UMOV UR39, 0x40000040 ;  /* 0x4000004000277882 */ /* 0x000fc60000000000 */
[----:B--2---:R-:W-:Y:S04]  /*1db0*/  STS.U16 [R25+UR7], R8 ;  /* 0x0000000819007988 */ /* 0x004fe80008000407 */
[----:B---3--:R-:W-:Y:S04]  /*1dc0*/  STS.U16 [R25+UR7+0x800], R39 ;  /* 0x0008002719007988 */ /* 0x008fe80008000407 */
[----:B-----5:R-:W-:Y:S04]  /*1dd0*/  STS.U16 [R25+UR7+0x400], R18 ;  /* 0x0004001219007988 */ /* 0x020fe80008000407 */
[----:B------:R-:W-:Y:S04]  /*1de0*/  STS.U16 [R25+UR7+0x1000], R43 ;  /* 0x0010002b19007988 */ /* 0x000fe80008000407 */
[----:B------:R-:W-:Y:S04]  /*1df0*/  STS.U16 [R25+UR7+0x1c00], R49 ;  /* 0x001c003119007988 */ /* 0x000fe80008000407 */
[----:B------:R-:W-:Y:S04]  /*1e00*/  STS.U16 [R25+UR7+0x1800], R47 ;  /* 0x0018002f19007988 */ /* 0x000fe80008000407 */
[----:B------:R-:W-:Y:S04]  /*1e10*/  STS.U16 [R25+UR7+0x2400], R53 ;  /* 0x0024003519007988 */ /* 0x000fe80008000407 */
[----:B------:R-:W-:Y:S04]  /*1e20*/  STS.U16 [R25+UR7+0x3000], R16 ;  /* 0x0030001019007988 */ /* 0x000fe80008000407 */
[----:B----4-:R-:W-:Y:S04]  /*1e30*/  STS.U16 [R25+UR7+0x3400], R24 ;  /* 0x0034001819007988 */ /* 0x010fe80008000407 */
[----:B------:R-:W-:Y:S04]  /*1e40*/  STS.U16 [R11+UR7+0x200], R9 ;  /* 0x000200090b007988 */ /* 0x000fe80008000407 */
[----:B------:R-:W-:Y:S04]  /*1e50*/  STS.U16 [R11+UR7+0x600], R38 ;  /* 0x000600260b007988 */ /* 0x000fe80008000407 */
[----:B------:R-:W-:Y:S04]  /*1e60*/  STS.U16 [R11+UR7+0xa00], R40 ;  /* 0x000a00280b007988 */ /* 0x000fe80008000407 */
[----:B------:R-:W-:Y:S04]  /*1e70*/  STS.U16 [R11+UR7+0xe00], R42 ;  /* 0x000e002a0b007988 */ /* 0x000fe80008000407 */
[----:B------:R-:W-:Y:S04]  /*1e80*/  STS.U16 [R11+UR7+0x1200], R44 ;  /* 0x0012002c0b007988 */ /* 0x000fe80008000407 */
[----:B------:R-:W-:Y:S04]  /*1e90*/  STS.U16 [R11+UR7+0x1600], R46 ;  /* 0x0016002e0b007988 */ /* 0x000fe80008000407 */
[----:B------:R-:W-:Y:S04]  /*1ea0*/  STS.U16 [R11+UR7+0x1a00], R48 ;  /* 0x001a00300b007988 */ /* 0x000fe80008000407 */
[----:B------:R-:W-:Y:S04]  /*1eb0*/  STS.U16 [R11+UR7+0x1e00], R50 ;  /* 0x001e00320b007988 */ /* 0x000fe80008000407 */
[----:B------:R0:W-:Y:S04]  /*1ec0*/  STS.U16 [R11+UR7+0x2200], R52 ;  /* 0x002200340b007988 */ /* 0x0001e80008000407 */
[----:B------:R-:W-:Y:S04]  /*1ed0*/  STS.U16 [R11+UR7+0x2600], R200 ;  /* 0x002600c80b007988 */ /* 0x000fe80008000407 */
[----:B------:R-:W-:Y:S04]  /*1ee0*/  STS.U16 [R11+UR7+0x2a00], R14 ;  /* 0x002a000e0b007988 */ /* 0x000fe80008000407 */
[----:B------:R-:W-:Y:S04]  /*1ef0*/  STS.U16 [R11+UR7+0x2e00], R10 ;  /* 0x002e000a0b007988 */ /* 0x000fe80008000407 */
[----:B------:R-:W-:Y:S04]  /*1f00*/  STS.U16 [R11+UR7+0x3200], R12 ;  /* 0x0032000c0b007988 */ /* 0x000fe80008000407 */
[----:B------:R-:W-:Y:S04]  /*1f10*/  STS.U16 [R11+UR7+0x3600], R17 ;  /* 0x003600110b007988 */ /* 0x000fe80008000407 */
[----:B------:R1:W-:Y:S04]  /*1f20*/  STS.U16 [R11+UR7+0x3a00], R201 ;  /* 0x003a00c90b007988 */ /* 0x0003e80008000407 */
[----:B------:R2:W-:Y:S01]  /*1f30*/  STS.U16 [R11+UR7+0x3e00], R202 ;  /* 0x003e00ca0b007988 */ /* 0x0005e20008000407 */
[----:B------:R3:W-:Y:S06]  /*1f40*/  MEMBAR.ALL.CTA ;  /* 0x0000000000007992 */ /* 0x0007ec0000008000 */
[----:B---3--:R-:W3:Y:S02]  /*1f50*/  FENCE.VIEW.ASYNC.S ;  /* 0x00000000000073c6 */ /* 0x008ee40000000000 */
[----:B---3--:R-:W-:Y:S06]  /*1f60*/  BAR.SYNC.DEFER_BLOCKING 0x0 ;  /* 0x0000000000007b1d */ /* 0x008fec0000010000 */
[----:B0-----:R-:W-:-:S06]  /*1f70*/  WARPGROUP.ARRIVE ;  /* 0x00000000000079c5 */ /* 0x001fcc0000000000 */
[----:B------:R-:W-:Y:S04]  /*1f80*/  HGMMA.64x64x16.F32 R56, gdesc[UR36].tnspA, RZ, !UPT ;  /* 0x20e00000243879f0 */ /* 0x000fe8000c7008ff */
[----:B------:R-:W-:Y:S01]  /*1f90*/  HGMMA.64x64x16.F32 R56, gdesc[UR8].tnspA, R56 ;  /* 0x20e00000083879f0 */ /* 0x000fe20008700838 */
[----:B------:R-:W-:-:S03]  /*1fa0*/  UMOV UR20, UR36 ;  /* 0x0000002400147c82 */ /* 0x000fc60008000000 */
[----:B------:R-:W-:Y:S01]  /*1fb0*/  HGMMA.64x64x16.F32 R56, gdesc[UR12].tnspA, R56 ;  /* 0x20e000000c3879f0 */ /* 0x000fe20008700838 */
[----:B------:R-:W-:-:S03]  /*1fc0*/  UMOV UR21, UR37 ;  /* 0x0000002500157c82 */ /* 0x000fc60008000000 */
[----:B------:R-:W-:Y:S04]  /*1fd0*/  HGMMA.64x64x16.F32 R56, gdesc[UR16].tnspA, R56 ;  /* 0x20e00000103879f0 */ /* 0x000fe80008700838 */
[----:B------:R-:W-:Y:S01]  /*1fe0*/  HGMMA.64x64x16.F32 R24, gdesc[UR20].tnspA, RZ, !UPT ;  /* 0x20e00000141879f0 */ /* 0x000fe2000c7008ff */
[----:B------:R-:W-:Y:S01]  /*1ff0*/  UMOV UR24, UR8 ;  /* 0x0000000800187c82 */ /* 0x000fe20008000000 */
[----:B------:R-:W-:Y:S02]  /*2000*/  UMOV UR25, UR9 ;  /* 0x0000000900197c82 */ /* 0x000fe40008000000 */
[----:B------:R-:W-:Y:S01]  /*2010*/  HGMMA.64x64x16.F32 R24, gdesc[UR24].tnspA, R24 ;  /* 0x20e00000181879f0 */ /* 0x000fe20008700818 */
[----:B------:R-:W-:Y:S01]  /*2020*/  UMOV UR28, UR12 ;  /* 0x0000000c001c7c82 */ /* 0x000fe20008000000 */
[----:B------:R-:W-:-:S02]  /*2030*/  UMOV UR29, UR13 ;  /* 0x0000000d001d7c82 */ /* 0x000fc40008000000 */
[----:B------:R-:W-:Y:S01]  /*2040*/  HGMMA.64x64x16.F32 R24, gdesc[UR28].tnspA, R24 ;  /* 0x20e000001c1879f0 */ /* 0x000fe20008700818 */
[----:B------:R-:W-:Y:S01]  /*2050*/  UMOV UR32, UR16 ;  /* 0x0000001000207c82 */ /* 0x000fe20008000000 */
[----:B------:R-:W-:Y:S01]  /*2060*/  UMOV UR33, UR17 ;  /* 0x0000001100217c82 */ /* 0x000fe20008000000 */
[----:B-1----:R-:W-:-:S04]  /*2070*/  LOP3.LUT R201, R252, 0x3, RZ, 0xc0, !PT ;  /* 0x00000003fcc97812 */ /* 0x002fc800078ec0ff */
[----:B------:R-:W-:Y:S02]  /*2080*/  LEA R201, R201, UR4, 0x1 ;  /* 0x00000004c9c97c11 */ /* 0x000fe4000f8e08ff */
[----:B------:R-:W-:Y:S02]  /*2090*/  LOP3.LUT R200, R3, 0x8, RZ, 0xfc, !PT ;  /* 0x0000000803c87812 */ /* 0x000fe400078efcff */
[C---:B------:R-:W-:Y:S02]  /*20a0*/  LOP3.LUT R8, R201.reuse, 0x70, RZ, 0xfc, !PT ;  /* 0x00000070c9087812 */ /* 0x040fe400078efcff */
[----:B------:R-:W-:Y:S02]  /*20b0*/  LOP3.LUT R9, R201, 0x71, RZ, 0xfc, !PT ;  /* 0x00000071c9097812 */ /* 0x000fe400078efcff */
[-C--:B------:R-:W-:Y:S02]  /*20c0*/  ISETP.GE.AND P5, PT, R3, R8.reuse, PT ;  /* 0x000000080300720c */ /* 0x080fe40003fa6270 */
[----:B------:R-:W-:Y:S01]  /*20d0*/  ISETP.GE.AND P2, PT, R200, R8, PT ;  /* 0x00000008c800720c */ /* 0x000fe20003f46270 */
[----:B------:R-:W-:Y:S01]  /*20e0*/  HGMMA.64x64x16.F32 R24, gdesc[UR32].tnspA, R24, gsb0 ;  /* 0x20e00000201879f0 */ /* 0x000fe20008000818 */
[----:B------:R-:W-:-:S02]  /*20f0*/  LOP3.LUT R10, R201, 0x79, RZ, 0xfc, !PT ;  /* 0x00000079c90a7812 */ /* 0x000fc400078efcff */
[----:B------:R-:W-:Y:S02]  /*2100*/  LOP3.LUT R8, R201, 0x78, RZ, 0xfc, !PT ;  /* 0x00000078c9087812 */ /* 0x000fe400078efcff */
[CC--:B------:R-:W-:Y:S02]  /*2110*/  ISETP.GE.AND P4, PT, R3.reuse, R9.reuse, PT ;  /* 0x000000090300720c */ /* 0x0c0fe40003f86270 */
[----:B------:R-:W-:Y:S02]  /*2120*/  ISETP.GE.AND P3, PT, R200, R9, PT ;  /* 0x00000009c800720c */ /* 0x000fe40003f66270 */
[----:B------:R-:W-:Y:S02]  /*2130*/  SEL R204, RZ, 0x7fff8, P5 ;  /* 0x0007fff8ffcc7807 */ /* 0x000fe40002800000 */
[----:B------:R-:W-:Y:S02]  /*2140*/  ISETP.GE.AND P6, PT, R3, R10, PT ;  /* 0x0000000a0300720c */ /* 0x000fe40003fc6270 */
[----:B------:R-:W-:-:S02]  /*2150*/  LOP3.LUT R9, R201, 0x60, RZ, 0xfc, !PT ;  /* 0x00000060c9097812 */ /* 0x000fc400078efcff */
[-C--:B------:R-:W-:Y:S02]  /*2160*/  ISETP.GE.AND P1, PT, R3, R8.reuse, PT ;  /* 0x000000080300720c */ /* 0x080fe40003f26270 */
[C---:B------:R-:W-:Y:S02]  /*2170*/  ISETP.GE.AND P5, PT, R200.reuse, R8, PT ;  /* 0x00000008c800720c */ /* 0x040fe40003fa6270 */
[----:B------:R-:W-:Y:S02]  /*2180*/  LOP3.LUT R8, R201, 0x61, RZ, 0xfc, !PT ;  /* 0x00000061c9087812 */ /* 0x000fe400078efcff */
[----:B--2---:R-:W-:Y:S02]  /*2190*/  SEL R202, RZ, 0x1fffe, P2 ;  /* 0x0001fffeffca7807 */ /* 0x004fe40001000000 */
[----:B------:R-:W-:Y:S02]  /*21a0*/  SEL R203, RZ, 0x4, P4 ;  /* 0x00000004ffcb7807 */ /* 0x000fe40002000000 */
[----:B------:R-:W-:-:S02]  /*21b0*/  ISETP.GE.AND P0, PT, R200, R10, PT ;  /* 0x0000000ac800720c */ /* 0x000fc40003f06270 */
[-C--:B------:R-:W-:Y:S02]  /*21c0*/  ISETP.GE.AND P2, PT, R3, R9.reuse, PT ;  /* 0x000000090300720c */ /* 0x080fe40003f46270 */
[----:B------:R-:W-:Y:S02]  /*21d0*/  ISETP.GE.AND P4, PT, R200, R9, PT ;  /* 0x00000009c800720c */ /* 0x000fe40003f86270 */
[----:B------:R-:W-:Y:S02]  /*21e0*/  SEL R205, RZ, 0x1, P3 ;  /* 0x00000001ffcd7807 */ /* 0x000fe40001800000 */
[----:B------:R-:W-:Y:S02]  /*21f0*/  SEL R207, RZ, 0x4, P6 ;  /* 0x00000004ffcf7807 */ /* 0x000fe40003000000 */
[----:B------:R-:W-:Y:S02]  /*2200*/  LOP3.LUT R10, R201, 0x69, RZ, 0xfc, !PT ;  /* 0x00000069c90a7812 */ /* 0x000fe400078efcff */
[----:B------:R-:W-:-:S02]  /*2210*/  ISETP.GE.AND P3, PT, R3, R8, PT ;  /* 0x000000080300720c */ /* 0x000fc40003f66270 */
[C---:B------:R-:W-:Y:S01]  /*2220*/  ISETP.GE.AND P6, PT, R200.reuse, R8, PT ;  /* 0x00000008c800720c */ /* 0x040fe20003fc6270 */
[C---:B------:R-:W-:Y:S01]  /*2230*/  VIADD R8, R201.reuse, 0x9 ;  /* 0x00000009c9087836 */ /* 0x040fe20000000000 */
[----:B------:R-:W-:Y:S02]  /*2240*/  LOP3.LUT R9, R201, 0x68, RZ, 0xfc, !PT ;  /* 0x00000068c9097812 */ /* 0x000fe400078efcff */
[----:B------:R-:W-:Y:S02]  /*2250*/  SEL R206, RZ, 0x7fff8, P1 ;  /* 0x0007fff8ffce7807 */ /* 0x000fe40000800000 */
[----:B------:R-:W-:Y:S02]  /*2260*/  SEL R209, RZ, 0x1fffe, P4 ;  /* 0x0001fffeffd17807 */ /* 0x000fe40002000000 */
[----:B------:R-:W-:Y:S02]  /*2270*/  ISETP.GE.AND P1, PT, R3, R10, PT ;  /* 0x0000000a0300720c */ /* 0x000fe40003f26270 */
[----:B------:R-:W-:-:S02]  /*2280*/  ISETP.GE.AND P4, PT, R200, R9, PT ;  /* 0x00000009c800720c */ /* 0x000fc40003f86270 */
[----:B------:R-:W-:Y:S02]  /*2290*/  SEL R210, RZ, 0x4, P3 ;  /* 0x00000004ffd27807 */ /* 0x000fe40001800000 */
[----:B------:R-:W-:Y:S02]  /*22a0*/  SEL R211, RZ, 0x1, P6 ;  /* 0x00000001ffd37807 */ /* 0x000fe40003000000 */
[----:B------:R-:W-:Y:S02]  /*22b0*/  SEL R215, RZ, 0x1fffe, P5 ;  /* 0x0001fffeffd77807 */ /* 0x000fe40002800000 */
[----:B------:R-:W-:Y:S02]  /*22c0*/  SEL R208, RZ, 0x7fff8, P2 ;  /* 0x0007fff8ffd07807 */ /* 0x000fe40001000000 */
[-C--:B------:R-:W-:Y:S02]  /*22d0*/  ISETP.GE.AND P3, PT, R3, R8.reuse, PT ;  /* 0x000000080300720c */ /* 0x080fe40003f66270 */
[C---:B------:R-:W-:Y:S01]  /*22e0*/  ISETP.GE.AND P6, PT, R200.reuse, R8, PT ;  /* 0x00000008c800720c */ /* 0x040fe20003fc6270 */
[----:B------:R-:W-:Y:S01]  /*22f0*/  VIADD R8, R201, 0x10 ;  /* 0x00000010c9087836 */ /* 0x000fe20000000000 */
[----:B------:R-:W-:-:S02]  /*2300*/  ISETP.GE.AND P5, PT, R200, R10, PT ;  /* 0x0000000ac800720c */ /* 0x000fc40003fa6270 */
[----:B------:R-:W-:Y:S01]  /*2310*/  ISETP.GE.AND P2, PT, R3, R9, PT ;  /* 0x000000090300720c */ /* 0x000fe20003f46270 */
[----:B------:R-:W-:Y:S01]  /*2320*/  VIADD R10, R201, 0x8 ;  /* 0x00000008c90a7836 */ /* 0x000fe20000000000 */
[----:B------:R-:W-:Y:S02]  /*2330*/  SEL R212, RZ, 0x4, P1 ;  /* 0x00000004ffd47807 */ /* 0x000fe40000800000 */
[----:B------:R-:W-:Y:S02]  /*2340*/  SEL R216, RZ, 0x1fffe, P4 ;  /* 0x0001fffeffd87807 */ /* 0x000fe40002000000 */
[-C--:B------:R-:W-:Y:S02]  /*2350*/  ISETP.GT.AND P1, PT, R3, R201.reuse, PT ;  /* 0x000000c90300720c */ /* 0x080fe40003f24270 */
[----:B------:R-:W-:Y:S01]  /*2360*/  ISETP.GE.AND P4, PT, R200, R201, PT ;  /* 0x000000c9c800720c */ /* 0x000fe20003f86270 */
[----:B------:R-:W-:Y:S02]  /*2370*/  WARPGROUP.DEPBAR.LE gsb0, 0x0 ;  /* 0x00008000000079c5 */ /* 0x000fe40000010000 */
[----:B------:R-:W-:Y:S01]  /*2380*/  FMUL R57, R57, UR45 ;  /* 0x0000002d39397c20 */ /* 0x000fe20008400000 */
[----:B------:R-:W-:Y:S01]  /*2390*/  FMUL R9, R58, UR45 ;  /* 0x0000002d3a097c20 */ /* 0x000fe20008400000 */
[----:B------:R-:W-:-:S02]  /*23a0*/  SEL R214, RZ, 0x1, P5 ;  /* 0x00000001ffd67807 */ /* 0x000fc40002800000 */
[----:B------:R-:W-:Y:S01]  /*23b0*/  SEL R213, RZ, 0x7fff8, P2 ;  /* 0x0007fff8ffd57807 */ /* 0x000fe20001000000 */
[----:B------:R-:W-:Y:S01]  /*23c0*/  FMUL R12, R59, UR45 ;  /* 0x0000002d3b0c7c20 */ /* 0x000fe20008400000 */
[-C--:B------:R-:W-:Y:S01]  /*23d0*/  ISETP.GE.AND P5, PT, R3, R8.reuse, PT ;  /* 0x000000080300720c */ /* 0x080fe20003fa6270 */
[----:B------:R-:W-:Y:S01]  /*23e0*/  FMUL R11, R60, UR45 ;  /* 0x0000002d3c0b7c20 */ /* 0x000fe20008400000 */
[C---:B------:R-:W-:Y:S01]  /*23f0*/  ISETP.GE.AND P2, PT, R200.reuse, R8, PT ;  /* 0x00000008c800720c */ /* 0x040fe20003f46270 */
[----:B------:R-:W-:Y:S01]  /*2400*/  VIADD R13, R201, 0x11 ;  /* 0x00000011c90d7836 */ /* 0x000fe20000000000 */
[----:B------:R-:W-:Y:S02]  /*2410*/  FSEL R8, R57, -INF , P1 ;  /* 0xff80000039087808 */ /* 0x000fe40000800000 */
[----:B------:R-:W-:Y:S02]  /*2420*/  FSEL R9, R9, -INF , P4 ;  /* 0xff80000009097808 */ /* 0x000fe40002000000 */
[----:B------:R-:W-:-:S02]  /*2430*/  ISETP.GT.AND P1, PT, R200, R201, PT ;  /* 0x000000c9c800720c */ /* 0x000fc40003f24270 */
[----:B------:R-:W-:Y:S01]  /*2440*/  ISETP.GE.AND P4, PT, R3, R10, PT ;  /* 0x0000000a0300720c */ /* 0x000fe20003f86270 */
[----:B------:R-:W-:Y:S01]  /*2450*/  FMUL R10, R61, UR45 ;  /* 0x0000002d3d0a7c20 */ /* 0x000fe20008400000 */
[----:B------:R-:W-:Y:S02]  /*2460*/  FSEL R12, R12, -INF , P1 ;  /* 0xff8000000c0c7808 */ /* 0x000fe40000800000 */
[----:B------:R-:W-:Y:S01]  /*2470*/  FSEL R11, R11, -INF , P4 ;  /* 0xff8000000b0b7808 */ /* 0x000fe20002000000 */
[----:B------:R-:W-:Y:S01]  /*2480*/  FMUL R14, R62, UR45 ;  /* 0x0000002d3e0e7c20 */ /* 0x000fe20008400000 */
[-C--:B------:R-:W-:Y:S01]  /*2490*/  ISETP.GE.AND P1, PT, R3, R13.reuse, PT ;  /* 0x0000000d0300720c */ /* 0x080fe20003f26270 */
[----:B------:R-:W-:Y:S01]  /*24a0*/  FMUL R15, R63, UR45 ;  /* 0x0000002d3f0f7c20 */ /* 0x000fe20008400000 */
[----:B------:R-:W-:Y:S01]  /*24b0*/  ISETP.GE.AND P4, PT, R200, R13, PT ;  /* 0x0000000dc800720c */ /* 0x000fe20003f86270 */
[----:B------:R-:W-:Y:S01]  /*24c0*/  FMUL R13, R56, UR45 ;  /* 0x0000002d380d7c20 */ /* 0x000fe20008400000 */
[----:B------:R-:W-:Y:S01]  /*24d0*/  FSEL R10, R10, -INF , P3 ;  /* 0xff8000000a0a7808 */ /* 0x000fe20001800000 */
[----:B------:R-:W-:Y:S01]  /*24e0*/  VIADD R16, R201, 0x18 ;  /* 0x00000018c9107836 */ /* 0x000fe20000000000 */
[----:B------:R-:W-:Y:S01]  /*24f0*/  ISETP.GE.AND P3, PT, R3, R201, PT ;  /* 0x000000c90300720c */ /* 0x000fe20003f66270 */
[----:B------:R-:W-:Y:S01]  /*2500*/  FMUL R17, R64, UR45 ;  /* 0x0000002d40117c20 */ /* 0x000fe20008400000 */
[----:B------:R-:W-:Y:S01]  /*2510*/  FMUL R65, R65, UR45 ;  /* 0x0000002d41417c20 */ /* 0x000fe20008400000 */
[----:B------:R-:W-:Y:S01]  /*2520*/  VIADD R18, R201, 0x19 ;  /* 0x00000019c9127836 */ /* 0x000fe20000000000 */
[----:B------:R-:W-:-:S02]  /*2530*/  FSEL R13, R13, -INF , P3 ;  /* 0xff8000000d0d7808 */ /* 0x000fc40001800000 */
[----:B------:R-:W-:Y:S02]  /*2540*/  FSEL R14, R14, -INF , P3 ;  /* 0xff8000000e0e7808 */ /* 0x000fe40001800000 */
[----:B------:R-:W-:Y:S02]  /*2550*/  FSEL R15, R15, -INF , P6 ;  /* 0xff8000000f0f7808 */ /* 0x000fe40003000000 */
[-C--:B------:R-:W-:Y:S02]  /*2560*/  ISETP.GE.AND P3, PT, R3, R16.reuse, PT ;  /* 0x000000100300720c */ /* 0x080fe40003f66270 */
[----:B------:R-:W-:Y:S02]  /*2570*/  ISETP.GE.AND P6, PT, R200, R16, PT ;  /* 0x00000010c800720c */ /* 0x000fe40003fc6270 */
[----:B------:R-:W-:Y:S02]  /*2580*/  FSEL R17, R17, -INF , P5 ;  /* 0xff80000011117808 */ /* 0x000fe40002800000 */
[----:B------:R-:W-:Y:S01]  /*2590*/  FSEL R16, R65, -INF , P1 ;  /* 0xff80000041107808 */ /* 0x000fe20000800000 */
[----:B------:R-:W-:Y:S01]  /*25a0*/  FMUL R56, R67, UR45 ;  /* 0x0000002d43387c20 */ /* 0x000fe20008400000 */
[----:B------:R-:W-:-:S02]  /*25b0*/  ISETP.GE.AND P5, PT, R3, R18, PT ;  /* 0x000000120300720c */ /* 0x000fc40003fa6270 */
[----:B------:R-:W-:Y:S01]  /*25c0*/  ISETP.GE.AND P1, PT, R200, R18, PT ;  /* 0x00000012c800720c */ /* 0x000fe20003f26270 */
[----:B------:R-:W-:Y:S01]  /*25d0*/  FMUL R18, R66, UR45 ;  /* 0x0000002d42127c20 */ /* 0x000fe20008400000 */
[----:B------:R-:W-:Y:S02]  /*25e0*/  VIADD R57, R201, 0x20 ;  /* 0x00000020c9397836 */ /* 0x000fe40000000000 */
[----:B------:R-:W-:Y:S01]  /*25f0*/  FMUL R68, R68, UR45 ;  /* 0x0000002d44447c20 */ /* 0x000fe20008400000 */
[----:B------:R-:W-:Y:S01]  /*2600*/  FMUL R58, R69, UR45 ;  /* 0x0000002d453a7c20 */ /* 0x000fe20008400000 */
[----:B------:R-:W-:Y:S01]  /*2610*/  VIADD R59, R201, 0x21 ;  /* 0x00000021c93b7836 */ /* 0x000fe20000000000 */
[----:B------:R-:W-:Y:S02]  /*2620*/  FSEL R18, R18, -INF , P2 ;  /* 0xff80000012127808 */ /* 0x000fe40001000000 */
[----:B------:R-:W-:Y:S02]  /*2630*/  FSEL R56, R56, -INF , P4 ;  /* 0xff80000038387808 */ /* 0x000fe40002000000 */
[----:B------:R-:W-:-:S02]  /*2640*/  ISETP.GE.AND P2, PT, R3, R57, PT ;  /* 0x000000390300720c */ /* 0x000fc40003f46270 */
[----:B------:R-:W-:Y:S02]  /*2650*/  ISETP.GE.AND P4, PT, R200, R57, PT ;  /* 0x00000039c800720c */ /* 0x000fe40003f86270 */
[----:B------:R-:W-:Y:S02]  /*2660*/  FSEL R57, R68, -INF , P3 ;  /* 0xff80000044397808 */ /* 0x000fe40001800000 */
[----:B------:R-:W-:Y:S01]  /*2670*/  FSEL R58, R58, -INF , P5 ;  /* 0xff8000003a3a7808 */ /* 0x000fe20002800000 */
[----:B------:R-:W-:Y:S01]  /*2680*/  FMUL R60, R71, UR45 ;  /* 0x0000002d473c7c20 */ /* 0x000fe20008400000 */
[-C--:B------:R-:W-:Y:S02]  /*2690*/  ISETP.GE.AND P3, PT, R3, R59.reuse, PT ;  /* 0x0000003b0300720c */ /* 0x080fe40003f66270 */
[----:B------:R-:W-:Y:S01]  /*26a0*/  ISETP.GE.AND P5, PT, R200, R59, PT ;  /* 0x0000003bc800720c */ /* 0x000fe20003fa6270 */
[----:B------:R-:W-:Y:S01]  /*26b0*/  FMUL R59, R70, UR45 ;  /* 0x0000002d463b7c20 */ /* 0x000fe20008400000 */
[----:B------:R-:W-:-:S02]  /*26c0*/  VIADD R61, R201, 0x28 ;  /* 0x00000028c93d7836 */ /* 0x000fc40000000000 */
[----:B------:R-:W-:Y:S01]  /*26d0*/  FMUL R72, R72, UR45 ;  /* 0x0000002d48487c20 */ /* 0x000fe20008400000 */
[----:B------:R-:W-:Y:S01]  /*26e0*/  FMUL R62, R73, UR45 ;  /* 0x0000002d493e7c20 */ /* 0x000fe20008400000 */
[----:B------:R-:W-:Y:S01]  /*26f0*/  VIADD R63, R201, 0x29 ;  /* 0x00000029c93f7836 */ /* 0x000fe20000000000 */
[----:B------:R-:W-:Y:S02]  /*2700*/  FSEL R59, R59, -INF , P6 ;  /* 0xff8000003b3b7808 */ /* 0x000fe40003000000 */
[----:B------:R-:W-:Y:S02]  /*2710*/  FSEL R60, R60, -INF , P1 ;  /* 0xff8000003c3c7808 */ /* 0x000fe40000800000 */
[-C--:B------:R-:W-:Y:S02]  /*2720*/  ISETP.GE.AND P6, PT, R3, R61.reuse, PT ;  /* 0x0000003d0300720c */ /* 0x080fe40003fc6270 */
[----:B------:R-:W-:Y:S02]  /*2730*/  ISETP.GE.AND P1, PT, R200, R61, PT ;  /* 0x0000003dc800720c */ /* 0x000fe40003f26270 */
[----:B------:R-:W-:-:S02]  /*2740*/  FSEL R61, R72, -INF , P2 ;  /* 0xff800000483d7808 */ /* 0x000fc40001000000 */
[----:B------:R-:W-:Y:S01]  /*2750*/  FSEL R62, R62, -INF , P3 ;  /* 0xff8000003e3e7808 */ /* 0x000fe20001800000 */
[----:B------:R-:W-:Y:S01]  /*2760*/  FMUL R66, R75, UR45 ;  /* 0x0000002d4b427c20 */ /* 0x000fe20008400000 */
[-C--:B------:R-:W-:Y:S02]  /*2770*/  ISETP.GE.AND P2, PT, R3, R63.reuse, PT ;  /* 0x0000003f0300720c */ /* 0x080fe40003f46270 */
[----:B------:R-:W-:Y:S01]  /*2780*/  ISETP.GE.AND P3, PT, R200, R63, PT ;  /* 0x0000003fc800720c */ /* 0x000fe20003f66270 */
[----:B------:R-:W-:Y:S01]  /*2790*/  FMUL R63, R74, UR45 ;  /* 0x0000002d4a3f7c20 */ /* 0x000fe20008400000 */
[----:B------:R-:W-:Y:S02]  /*27a0*/  VIADD R64, R201, 0x30 ;  /* 0x00000030c9407836 */ /* 0x000fe40000000000 */
[----:B------:R-:W-:Y:S01]  /*27b0*/  FMUL R65, R76, UR45 ;  /* 0x0000002d4c417c20 */ /* 0x000fe20008400000 */
[----:B------:R-:W-:Y:S01]  /*27c0*/  FMUL R77, R77, UR45 ;  /* 0x0000002d4d4d7c20 */ /* 0x000fe20008400000 */
[----:B------:R-:W-:Y:S01]  /*27d0*/  VIADD R67, R201, 0x31 ;  /* 0x00000031c9437836 */ /* 0x000fe20000000000 */
[----:B------:R-:W-:-:S02]  /*27e0*/  FSEL R63, R63, -INF , P4 ;  /* 0xff8000003f3f7808 */ /* 0x000fc40002000000 */
        /* <DEDUP_REMOVED lines=12> */
[----:B------:R-:W-:Y:S02]  /*28b0*/  VIADD R71, R201, 0x39 ;  /* 0x00000039c9477836 */ /* 0x000fe40000000000 */
[----:B------:R-:W-:Y:S01]  /*28c0*/  FMUL R82, R82, UR45 ;  /* 0x0000002d52527c20 */ /* 0x000fe20008400000 */
[----:B------:R-:W-:Y:S01]  /*28d0*/  FMUL R72, R83, UR45 ;  /* 0x0000002d53487c20 */ /* 0x000fe20008400000 */
[----:B------:R-:W-:-:S02]  /*28e0*/  FSEL R67, R67, -INF , P1 ;  /* 0xff80000043437808 */ /* 0x000fc40000800000 */
[----:B------:R-:W-:Y:S02]  /*28f0*/  FSEL R69, R69, -INF , P3 ;  /* 0xff80000045457808 */ /* 0x000fe40001800000 */
[-C--:B------:R-:W-:Y:S02]  /*2900*/  ISETP.GE.AND P1, PT, R3, R68.reuse, PT ;  /* 0x000000440300720c */ /* 0x080fe40003f26270 */
[----:B------:R-:W-:Y:S02]  /*2910*/  ISETP.GE.AND P3, PT, R200, R68, PT ;  /* 0x00000044c800720c */ /* 0x000fe40003f66270 */
[----:B------:R-:W-:Y:S02]  /*2920*/  LOP3.LUT R76, R201, 0x59, RZ, 0xfc, !PT ;  /* 0x00000059c94c7812 */ /* 0x000fe400078efcff */
[----:B------:R-:W-:Y:S02]  /*2930*/  FSEL R68, R80, -INF , P4 ;  /* 0xff80000050447808 */ /* 0x000fe40002000000 */
[----:B------:R-:W-:Y:S01]  /*2940*/  FSEL R70, R70, -INF , P6 ;  /* 0xff80000046467808 */ /* 0x000fe20003000000 */
[----:B------:R-:W-:Y:S01]  /*2950*/  FMUL R73, R84, UR45 ;  /* 0x0000002d54497c20 */ /* 0x000fe20008400000 */
[-C--:B------:R-:W-:Y:S01]  /*2960*/  ISETP.GE.AND P4, PT, R3, R71.reuse, PT ;  /* 0x000000470300720c */ /* 0x080fe20003f86270 */
[----:B------:R-:W-:Y:S01]  /*2970*/  FMUL R74, R85, UR45 ;  /* 0x0000002d554a7c20 */ /* 0x000fe20008400000 */
[----:B------:R-:W-:-:S02]  /*2980*/  ISETP.GE.AND P6, PT, R200, R71, PT ;  /* 0x00000047c800720c */ /* 0x000fc40003fc6270 */
[----:B------:R-:W-:Y:S02]  /*2990*/  FSEL R71, R82, -INF , P5 ;  /* 0xff80000052477808 */ /* 0x000fe40002800000 */
[----:B------:R-:W-:Y:S02]  /*29a0*/  FSEL R72, R72, -INF , P2 ;  /* 0xff80000048487808 */ /* 0x000fe40001000000 */
[-C--:B------:R-:W-:Y:S02]  /*29b0*/  ISETP.GE.AND P5, PT, R200, R76.reuse, PT ;  /* 0x0000004cc800720c */ /* 0x080fe40003fa6270 */
[----:B------:R-:W-:Y:S02]  /*29c0*/  ISETP.GE.AND P2, PT, R3, R76, PT ;  /* 0x0000004c0300720c */ /* 0x000fe40003f46270 */
[----:B------:R-:W-:Y:S02]  /*29d0*/  LOP3.LUT R75, R201, 0x51, RZ, 0xfc, !PT ;  /* 0x00000051c94b7812 */ /* 0x000fe400078efcff */
[----:B------:R-:W-:Y:S01]  /*29e0*/  SEL R76, RZ, 0x1, P0 ;  /* 0x00000001ff4c7807 */ /* 0x000fe20000000000 */
[----:B------:R-:W-:Y:S01]  /*29f0*/  IMAD.IADD R214, R214, 0x1, R216 ;  /* 0x00000001d6d67824 */ /* 0x000fe200078e02d8 */
[----:B------:R-:W-:-:S02]  /*2a00*/  FSEL R73, R73, -INF , P1 ;  /* 0xff80000049497808 */ /* 0x000fc40000800000 */
[----:B------:R-:W-:Y:S01]  /*2a10*/  FSEL R74, R74, -INF , P4 ;  /* 0xff8000004a4a7808 */ /* 0x000fe20002000000 */
[----:B------:R-:W-:Y:S01]  /*2a20*/  IMAD.IADD R215, R76, 0x1, R215 ;  /* 0x000000014cd77824 */ /* 0x000fe200078e02d7 */
[-C--:B------:R-:W-:Y:S02]  /*2a30*/  ISETP.GE.AND P1, PT, R200, R75.reuse, PT ;  /* 0x0000004bc800720c */ /* 0x080fe40003f26270 */
[----:B------:R-:W-:Y:S01]  /*2a40*/  ISETP.GE.AND P4, PT, R3, R75, PT ;  /* 0x0000004b0300720c */ /* 0x000fe20003f86270 */
[----:B------:R-:W-:Y:S01]  /*2a50*/  FMUL R75, R86, UR45 ;  /* 0x0000002d564b7c20 */ /* 0x000fe20008400000 */
[----:B------:R-:W-:Y:S01]  /*2a60*/  LOP3.LUT R77, R201, 0x40, RZ, 0xfc, !PT ;  /* 0x00000040c94d7812 */ /* 0x000fe200078efcff */
[----:B------:R-:W-:Y:S01]  /*2a70*/  IMAD.IADD R202, R205, 0x1, R202 ;  /* 0x00000001cdca7824 */ /* 0x000fe200078e02ca */
[----:B------:R-:W-:Y:S01]  /*2a80*/  LOP3.LUT R214, R214, 0x3, RZ, 0xc0, !PT ;  /* 0x00000003d6d67812 */ /* 0x000fe200078ec0ff */
[----:B------:R-:W-:Y:S01]  /*2a90*/  FMUL R87, R87, UR45 ;  /* 0x0000002d57577c20 */ /* 0x000fe20008400000 */
[----:B------:R-:W-:Y:S01]  /*2aa0*/  FMUL R76, R24, UR45 ;  /* 0x0000002d184c7c20 */ /* 0x000fe20008400000 */
[----:B------:R-:W-:-:S02]  /*2ab0*/  FSEL R75, R75, -INF , P3 ;  /* 0xff8000004b4b7808 */ /* 0x000fc40001800000 */
[----:B------:R-:W-:Y:S02]  /*2ac0*/  LOP3.LUT R215, R215, 0x3, RZ, 0xc0, !PT ;  /* 0x00000003d7d77812 */ /* 0x000fe400078ec0ff */
[----:B------:R-:W-:Y:S01]  /*2ad0*/  ISETP.GE.AND P3, PT, R3, R77, PT ;  /* 0x0000004d0300720c */ /* 0x000fe20003f66270 */
[----:B------:R-:W-:Y:S01]  /*2ae0*/  IMAD.IADD R209, R211, 0x1, R209 ;  /* 0x00000001d3d17824 */ /* 0x000fe200078e02d1 */
[----:B------:R-:W-:Y:S02]  /*2af0*/  LOP3.LUT R78, R201, 0x41, RZ, 0xfc, !PT ;  /* 0x00000041c94e7812 */ /* 0x000fe400078efcff */
[----:B------:R-:W-:Y:S02]  /*2b00*/  IADD3 R212, R214, R213, R212 ;  /* 0x000000d5d6d47210 */ /* 0x000fe40007ffe0d4 */
[----:B------:R-:W-:Y:S02]  /*2b10*/  IADD3 R206, R215, R206, R207 ;  /* 0x000000ced7ce7210 */ /* 0x000fe40007ffe0cf */
[----:B------:R-:W-:-:S02]  /*2b20*/  LOP3.LUT R202, R202, 0x3, RZ, 0xc0, !PT ;  /* 0x00000003caca7812 */ /* 0x000fc400078ec0ff */
[----:B------:R-:W-:Y:S02]  /*2b30*/  FSEL R24, R87, -INF , P6 ;  /* 0xff80000057187808 */ /* 0x000fe40003000000 */
[----:B------:R-:W-:Y:S02]  /*2b40*/  FSEL R76, R76, -INF , P3 ;  /* 0xff8000004c4c7808 */ /* 0x000fe40001800000 */
[-C--:B------:R-:W-:Y:S02]  /*2b50*/  ISETP.GE.AND P6, PT, R200, R78.reuse, PT ;  /* 0x0000004ec800720c */ /* 0x080fe40003fc6270 */
[----:B------:R-:W-:Y:S01]  /*2b60*/  ISETP.GE.AND P3, PT, R3, R78, PT ;  /* 0x0000004e0300720c */ /* 0x000fe20003f66270 */
[----:B------:R-:W-:Y:S01]  /*2b70*/  IMAD.SHL.U32 R78, R212, 0x100, RZ ;  /* 0x00000100d44e7824 */ /* 0x000fe200078e00ff */
[----:B------:R-:W-:Y:S01]  /*2b80*/  LOP3.LUT R209, R209, 0x3, RZ, 0xc0, !PT ;  /* 0x00000003d1d17812 */ /* 0x000fe200078ec0ff */
[----:B------:R-:W-:Y:S01]  /*2b90*/  FMUL R25, R25, UR45 ;  /* 0x0000002d19197c20 */ /* 0x000fe20008400000 */
[----:B------:R-:W-:-:S02]  /*2ba0*/  IADD3 R203, R202, R204, R203 ;  /* 0x000000cccacb7210 */ /* 0x000fc40007ffe0cb */
[----:B------:R-:W-:Y:S01]  /*2bb0*/  LOP3.LUT R206, R206, 0xf, RZ, 0xc0, !PT ;  /* 0x0000000fcece7812 */ /* 0x000fe200078ec0ff */
[----:B------:R-:W-:Y:S01]  /*2bc0*/  FMUL R27, R27, UR45 ;  /* 0x0000002d1b1b7c20 */ /* 0x000fe20008400000 */
[----:B------:R-:W-:Y:S02]  /*2bd0*/  IADD3 R209, R209, R208, R210 ;  /* 0x000000d0d1d17210 */ /* 0x000fe40007ffe0d2 */
[----:B------:R-:W-:Y:S01]  /*2be0*/  LOP3.LUT R78, R78, 0xf00, RZ, 0xe2, !PT ;  /* 0x00000f004e4e7812 */ /* 0x000fe200078ee2ff */
[----:B------:R-:W-:Y:S01]  /*2bf0*/  IMAD R203, R203, 0x10, R206 ;  /* 0x00000010cbcb7824 */ /* 0x000fe200078e02ce */
[----:B------:R-:W-:Y:S02]  /*2c00*/  FSEL R25, R25, -INF , P3 ;  /* 0xff80000019197808 */ /* 0x000fe40001800000 */
[----:B------:R-:W-:Y:S02]  /*2c10*/  LOP3.LUT R79, R201, 0x49, RZ, 0xfc, !PT ;  /* 0x00000049c94f7812 */ /* 0x000fe400078efcff */
[----:B------:R-:W-:Y:S01]  /*2c20*/  ISETP.GE.AND P3, PT, R200, R77, PT ;  /* 0x0000004dc800720c */ /* 0x000fe20003f66270 */
[----:B------:R-:W-:Y:S01]  /*2c30*/  FMUL R77, R28, UR45 ;  /* 0x0000002d1c4d7c20 */ /* 0x000fe20008400000 */
[----:B------:R-:W-:Y:S01]  /*2c40*/  FMUL R26, R26, UR45 ;  /* 0x0000002d1a1a7c20 */ /* 0x000fe20008400000 */
[----:B------:R-:W-:Y:S01]  /*2c50*/  FMUL R29, R29, UR45 ;  /* 0x0000002d1d1d7c20 */ /* 0x000fe20008400000 */
[----:B------:R-:W-:Y:S01]  /*2c60*/  FSEL R28, R27, -INF , P6 ;  /* 0xff8000001b1c7808 */ /* 0x000fe20003000000 */
[----:B------:R-:W-:Y:S01]  /*2c70*/  IMAD R209, R209, 0x1000, R78 ;  /* 0x00001000d1d17824 */ /* 0x000fe200078e024e */
[----:B------:R-:W-:-:S02]  /*2c80*/  ISETP.GE.AND P6, PT, R3, R79, PT ;  /* 0x0000004f0300720c */ /* 0x000fc40003fc6270 */
[----:B------:R-:W-:Y:S02]  /*2c90*/  LOP3.LUT R78, R201, 0x48, RZ, 0xfc, !PT ;  /* 0x00000048c94e7812 */ /* 0x000fe400078efcff */
[----:B------:R-:W-:Y:S02]  /*2ca0*/  LOP3.LUT R80, R203, 0xff, RZ, 0xc0, !PT ;  /* 0x000000ffcb507812 */ /* 0x000fe400078ec0ff */
[----:B------:R-:W-:Y:S02]  /*2cb0*/  FSEL R26, R26, -INF , P3 ;  /* 0xff8000001a1a7808 */ /* 0x000fe40001800000 */
[----:B------:R-:W-:Y:S01]  /*2cc0*/  FSEL R29, R29, -INF , P6 ;  /* 0xff8000001d1d7808 */ /* 0x000fe20003000000 */
[----:B------:R-:W-:Y:S01]  /*2cd0*/  FMUL R30, R30, UR45 ;  /* 0x0000002d1e1e7c20 */ /* 0x000fe20008400000 */
[-C--:B------:R-:W-:Y:S02]  /*2ce0*/  ISETP.GE.AND P3, PT, R3, R78.reuse, PT ;  /* 0x0000004e0300720c */ /* 0x080fe40003f66270 */
[----:B------:R-:W-:Y:S01]  /*2cf0*/  ISETP.GE.AND P6, PT, R200, R78, PT ;  /* 0x0000004ec800720c */ /* 0x000fe20003fc6270 */
[----:B------:R-:W-:Y:S01]  /*2d00*/  IMAD.IADD R78, R209, 0x1, R80 ;  /* 0x00000001d14e7824 */ /* 0x000fe200078e0250 */
[----:B------:R-:W-:-:S02]  /*2d10*/  LOP3.LUT R80, R201, 0x58, RZ, 0xfc, !PT ;  /* 0x00000058c9507812 */ /* 0x000fc400078efcff */
[----:B------:R-:W-:Y:S01]  /*2d20*/  LOP3.LUT R201, R201, 0x50, RZ, 0xfc, !PT ;  /* 0x00000050c9c97812 */ /* 0x000fe200078efcff */
[----:B------:R-:W-:Y:S01]  /*2d30*/  FMUL R31, R31, UR45 ;  /* 0x0000002d1f1f7c20 */ /* 0x000fe20008400000 */
[----:B------:R-:W-:Y:S01]  /*2d40*/  FSEL R27, R77, -INF , P3 ;  /* 0xff8000004d1b7808 */ /* 0x000fe20001800000 */
[----:B------:R-:W-:Y:S01]  /*2d50*/  FMUL R77, R32, UR45 ;  /* 0x0000002d204d7c20 */ /* 0x000fe20008400000 */
[----:B------:R-:W-:Y:S01]  /*2d60*/  ISETP.GE.AND P3, PT, R200, R79, PT ;  /* 0x0000004fc800720c */ /* 0x000fe20003f66270 */
[----:B------:R-:W-:Y:S01]  /*2d70*/  FMUL R79, R33, UR45 ;  /* 0x0000002d214f7c20 */ /* 0x000fe20008400000 */
[----:B------:R-:W-:Y:S02]  /*2d80*/  FSEL R30, R30, -INF , P6 ;  /* 0xff8000001e1e7808 */ /* 0x000fe40003000000 */
[----:B------:R-:W-:Y:S01]  /*2d90*/  ISETP.GE.AND P6, PT, R3, R201, PT ;  /* 0x000000c90300720c */ /* 0x000fe20003fc6270 */
[----:B------:R-:W-:Y:S01]  /*2da0*/  FMUL R34, R34, UR45 ;  /* 0x0000002d22227c20 */ /* 0x000fe20008400000 */
[----:B------:R-:W-:-:S02]  /*2db0*/  LOP3.LUT R78, R78, 0xffff, RZ, 0xc0, !PT ;  /* 0x0000ffff4e4e7812 */ /* 0x000fc400078ec0ff */
[----:B------:R-:W-:Y:S02]  /*2dc0*/  FSEL R32, R31, -INF , P3 ;  /* 0xff8000001f207808 */ /* 0x000fe40001800000 */
[----:B------:R-:W-:Y:S01]  /*2dd0*/  FSEL R33, R77, -INF , P6 ;  /* 0xff8000004d217808 */ /* 0x000fe20003000000 */
[----:B------:R-:W-:Y:S01]  /*2de0*/  FMUL R77, R35, UR45 ;  /* 0x0000002d234d7c20 */ /* 0x000fe20008400000 */
[C---:B------:R-:W-:Y:S02]  /*2df0*/  ISETP.GE.AND P3, PT, R200.reuse, R201, PT ;  /* 0x000000c9c800720c */ /* 0x040fe40003f66270 */
[----:B------:R-:W-:Y:S02]  /*2e00*/  FSEL R31, R79, -INF , P4 ;  /* 0xff8000004f1f7808 */ /* 0x000fe40002000000 */
[-C--:B------:R-:W-:Y:S02]  /*2e10*/  ISETP.GE.AND P6, PT, R200, R80.reuse, PT ;  /* 0x00000050c800720c */ /* 0x080fe40003fc6270 */
[----:B------:R-:W-:-:S02]  /*2e20*/  ISETP.GE.AND P4, PT, R3, R80, PT ;  /* 0x000000500300720c */ /* 0x000fc40003f86270 */
[--C-:B------:R-:W-:Y:S02]  /*2e30*/  SHF.R.U32.HI R80, RZ, 0xe, R78.reuse ;  /* 0x0000000eff507819 */ /* 0x100fe4000001164e */
[----:B------:R-:W-:Y:S02]  /*2e40*/  SHF.R.U32.HI R79, RZ, 0xf, R78 ;  /* 0x0000000fff4f7819 */ /* 0x000fe4000001164e */
[----:B------:R-:W-:Y:S02]  /*2e50*/  FSEL R35, R34, -INF , P3 ;  /* 0xff80000022237808 */ /* 0x000fe40001800000 */
[----:B------:R-:W-:Y:S01]  /*2e60*/  FSEL R34, R77, -INF , P1 ;  /* 0xff8000004d227808 */ /* 0x000fe20000800000 */
[----:B------:R-:W-:Y:S01]  /*2e70*/  FMUL R36, R36, UR45 ;  /* 0x0000002d24247c20 */ /* 0x000fe20008400000 */
[----:B------:R-:W-:Y:S02]  /*2e80*/  LOP3.LUT P1, RZ, R80, 0x1, RZ, 0xc0, !PT ;  /* 0x0000000150ff7812 */ /* 0x000fe4000782c0ff */
[----:B------:R-:W-:-:S02]  /*2e90*/  FMNMX R80, R13, R8, !PT ;  /* 0x000000080d507209 */ /* 0x000fc40007800000 */
[----:B------:R-:W-:Y:S02]  /*2ea0*/  LOP3.LUT P3, RZ, R79, 0x1, RZ, 0xc0, !PT ;  /* 0x000000014fff7812 */ /* 0x000fe4000786c0ff */
[--C-:B------:R-:W-:Y:S01]  /*2eb0*/  SHF.R.U32.HI R79, RZ, 0xd, R78.reuse ;  /* 0x0000000dff4f7819 */ /* 0x100fe2000001164e */
[----:B------:R-:W-:Y:S01]  /*2ec0*/  FMUL R37, R37, UR45 ;  /* 0x0000002d25257c20 */ /* 0x000fe20008400000 */
[----:B------:R-:W-:Y:S02]  /*2ed0*/  FMNMX R77, R11, R80, !PT ;  /* 0x000000500b4d7209 */ /* 0x000fe40007800000 */
[----:B------:R-:W-:Y:S02]  /*2ee0*/  FSEL R36, R36, -INF , P4 ;  /* 0xff80000024247808 */ /* 0x000fe40002000000 */
[----:B------:R-:W-:Y:S02]  /*2ef0*/  LOP3.LUT P4, RZ, R79, 0x1, RZ, 0xc0, !PT ;  /* 0x000000014fff7812 */ /* 0x000fe4000788c0ff */
[----:B------:R-:W-:-:S02]  /*2f00*/  SHF.R.U32.HI R79, RZ, 0xc, R78 ;  /* 0x0000000cff4f7819 */ /* 0x000fc4000001164e */
[----:B------:R-:W-:Y:S02]  /*2f10*/  FMNMX R80, R10, R77, !PT ;  /* 0x0000004d0a507209 */ /* 0x000fe40007800000 */
[----:B------:R-:W-:Y:S02]  /*2f20*/  FSEL R37, R37, -INF , P2 ;  /* 0xff80000025257808 */ /* 0x000fe40001000000 */
[----:B------:R-:W-:Y:S02]  /*2f30*/  LOP3.LUT P2, RZ, R79, 0x1, RZ, 0xc0, !PT ;  /* 0x000000014fff7812 */ /* 0x000fe4000784c0ff */
[----:B------:R-:W-:-:S04]  /*2f40*/  FMNMX R79, R17, R80, !PT ;  /* 0x00000050114f7209 */ /* 0x000fc80007800000 */
[----:B------:R-:W-:Y:S01]  /*2f50*/  FMNMX R80, R16, R79, !PT ;  /* 0x0000004f10507209 */ /* 0x000fe20007800000 */
[----:B------:R-:W-:Y:S01]  /*2f60*/  FMUL R39, R39, UR45 ;  /* 0x0000002d27277c20 */ /* 0x000fe20008400000 */
[----:B------:R-:W-:Y:S02]  /*2f70*/  FMUL R77, R40, UR45 ;  /* 0x0000002d284d7c20 */ /* 0x000fe40008400000 */
[----:B------:R-:W-:Y:S02]  /*2f80*/  FMNMX R79, R57, R80, !PT ;  /* 0x00000050394f7209 */ /* 0x000fe40007800000 */
[----:B------:R-:W-:Y:S02]  /*2f90*/  FSEL R40, R39, -INF , P5 ;  /* 0xff80000027287808 */ /* 0x000fe40002800000 */
[----:B------:R-:W-:Y:S02]  /*2fa0*/  FMNMX R80, R58, R79, !PT ;  /* 0x0000004f3a507209 */ /* 0x000fe40007800000 */
[----:B------:R-:W-:Y:S01]  /*2fb0*/  FSEL R39, R77, -INF , !P3 ;  /* 0xff8000004d277808 */ /* 0x000fe20005800000 */
[----:B------:R-:W-:Y:S01]  /*2fc0*/  FMUL R41, R41, UR45 ;  /* 0x0000002d29297c20 */ /* 0x000fe20008400000 */
[----:B------:R-:W-:Y:S01]  /*2fd0*/  FMNMX R77, R61, R80, !PT ;  /* 0x000000503d4d7209 */ /* 0x000fe20007800000 */
[----:B------:R-:W-:Y:S01]  /*2fe0*/  FMUL R38, R38, UR45 ;  /* 0x0000002d26267c20 */ /* 0x000fe20008400000 */
[----:B------:R-:W-:-:S02]  /*2ff0*/  SHF.R.U32.HI R79, RZ, 0x8, R78 ;  /* 0x00000008ff4f7819 */ /* 0x000fc4000001164e */
[----:B------:R-:W-:Y:S02]  /*3000*/  SHF.R.U32.HI R81, RZ, 0xb, R78 ;  /* 0x0000000bff517819 */ /* 0x000fe4000001164e */
[----:B------:R-:W-:Y:S02]  /*3010*/  FMNMX R80, R62, R77, !PT ;  /* 0x0000004d3e507209 */ /* 0x000fe40007800000 */
[----:B------:R-:W-:Y:S02]  /*3020*/  FSEL R41, R41, -INF , !P1 ;  /* 0xff80000029297808 */ /* 0x000fe40004800000 */
[----:B------:R-:W-:Y:S02]  /*3030*/  FSEL R38, R38, -INF , P6 ;  /* 0xff80000026267808 */ /* 0x000fe40003000000 */
[----:B------:R-:W-:Y:S02]  /*3040*/  LOP3.LUT P1, RZ, R79, 0x1, RZ, 0xc0, !PT ;  /* 0x000000014fff7812 */ /* 0x000fe4000782c0ff */
[----:B------:R-:W-:-:S02]  /*3050*/  LOP3.LUT P6, RZ, R81, 0x1, RZ, 0xc0, !PT ;  /* 0x0000000151ff7812 */ /* 0x000fc400078cc0ff */
[--C-:B------:R-:W-:Y:S02]  /*3060*/  SHF.R.U32.HI R82, RZ, 0x9, R78.reuse ;  /* 0x00000009ff527819 */ /* 0x100fe4000001164e */
[----:B------:R-:W-:Y:S02]  /*3070*/  FMNMX R79, R65, R80, !PT ;  /* 0x00000050414f7209 */ /* 0x000fe40007800000 */
[----:B------:R-:W-:Y:S01]  /*3080*/  SHF.R.U32.HI R81, RZ, 0xa, R78 ;  /* 0x0000000aff517819 */ /* 0x000fe2000001164e */
[----:B------:R-:W-:Y:S01]  /*3090*/  FMUL R42, R42, UR45 ;  /* 0x0000002d2a2a7c20 */ /* 0x000fe20008400000 */
[----:B------:R-:W-:Y:S01]  /*30a0*/  LOP3.LUT P3, RZ, R82, 0x1, RZ, 0xc0, !PT ;  /* 0x0000000152ff7812 */ /* 0x000fe2000786c0ff */
[----:B------:R-:W-:Y:S01]  /*30b0*/  FMUL R77, R45, UR45 ;  /* 0x0000002d2d4d7c20 */ /* 0x000fe20008400000 */
[----:B------:R-:W-:Y:S01]  /*30c0*/  FMNMX R79, R64, R79, !PT ;  /* 0x0000004f404f7209 */ /* 0x000fe20007800000 */
[----:B------:R-:W-:Y:S01]  /*30d0*/  FMUL R82, R44, UR45 ;  /* 0x0000002d2c527c20 */ /* 0x000fe20008400000 */
[----:B------:R-:W-:-:S02]  /*30e0*/  LOP3.LUT P5, RZ, R81, 0x1, RZ, 0xc0, !PT ;  /* 0x0000000151ff7812 */ /* 0x000fc400078ac0ff */
[--C-:B------:R-:W-:Y:S02]  /*30f0*/  SHF.R.U32.HI R81, RZ, 0x7, R78.reuse ;  /* 0x00000007ff517819 */ /* 0x100fe4000001164e */
[--C-:B------:R-:W-:Y:S02]  /*3100*/  SHF.R.U32.HI R45, RZ, 0x5, R78.reuse ;  /* 0x00000005ff2d7819 */ /* 0x100fe4000001164e */
[----:B------:R-:W-:Y:S01]  /*3110*/  SHF.R.U32.HI R44, RZ, 0x6, R78 ;  /* 0x00000006ff2c7819 */ /* 0x000fe2000001164e */
[----:B------:R-:W-:Y:S01]  /*3120*/  FMUL R83, R48, UR45 ;  /* 0x0000002d30537c20 */ /* 0x000fe20008400000 */
[----:B------:R-:W-:Y:S02]  /*3130*/  FMNMX R79, R68, R79, !PT ;  /* 0x0000004f444f7209 */ /* 0x000fe40007800000 */
[----:B------:R-:W-:Y:S02]  /*3140*/  FSEL R42, R42, -INF , !P4 ;  /* 0xff8000002a2a7808 */ /* 0x000fe40006000000 */
[----:B------:R-:W-:-:S02]  /*3150*/  FSEL R77, R77, -INF , !P5 ;  /* 0xff8000004d4d7808 */ /* 0x000fc40006800000 */
[----:B------:R-:W-:Y:S02]  /*3160*/  LOP3.LUT P4, RZ, R81, 0x1, RZ, 0xc0, !PT ;  /* 0x0000000151ff7812 */ /* 0x000fe4000788c0ff */
[----:B------:R-:W-:Y:S02]  /*3170*/  FSEL R82, R82, -INF , !P6 ;  /* 0xff80000052527808 */ /* 0x000fe40007000000 */
[----:B------:R-:W-:Y:S02]  /*3180*/  LOP3.LUT P5, RZ, R45, 0x1, RZ, 0xc0, !PT ;  /* 0x000000012dff7812 */ /* 0x000fe400078ac0ff */
[----:B------:R-:W-:Y:S02]  /*3190*/  LOP3.LUT P6, RZ, R44, 0x1, RZ, 0xc0, !PT ;  /* 0x000000012cff7812 */ /* 0x000fe400078cc0ff */
[----:B------:R-:W-:Y:S02]  /*31a0*/  SHF.R.U32.HI R45, RZ, 0x3, R78 ;  /* 0x00000003ff2d7819 */ /* 0x000fe4000001164e */
[----:B------:R-:W-:-:S02]  /*31b0*/  FMNMX R44, R70, R79, !PT ;  /* 0x0000004f462c7209 */ /* 0x000fc40007800000 */
[----:B------:R-:W-:Y:S02]  /*31c0*/  FSEL R83, R83, -INF , !P4 ;  /* 0xff80000053537808 */ /* 0x000fe40006000000 */
[----:B------:R-:W-:Y:S02]  /*31d0*/  LOP3.LUT P4, RZ, R45, 0x1, RZ, 0xc0, !PT ;  /* 0x000000012dff7812 */ /* 0x000fe4000788c0ff */
[----:B------:R-:W-:Y:S01]  /*31e0*/  FMNMX R45, R73, R44, !PT ;  /* 0x0000002c492d7209 */ /* 0x000fe20007800000 */
[----:B------:R-:W-:Y:S01]  /*31f0*/  FMUL R84, R49, UR45 ;  /* 0x0000002d31547c20 */ /* 0x000fe20008400000 */
[----:B------:R-:W-:Y:S02]  /*3200*/  SHF.R.U32.HI R48, RZ, 0x2, R78 ;  /* 0x00000002ff307819 */ /* 0x000fe4000001164e */
[----:B------:R-:W-:Y:S01]  /*3210*/  FMNMX R45, R74, R45, !PT ;  /* 0x0000002d4a2d7209 */ /* 0x000fe20007800000 */
[----:B------:R-:W-:Y:S01]  /*3220*/  FMUL R86, R52, UR45 ;  /* 0x0000002d34567c20 */ /* 0x000fe20008400000 */
[----:B------:R-:W-:-:S02]  /*3230*/  FSEL R84, R84, -INF , !P6 ;  /* 0xff80000054547808 */ /* 0x000fc40007000000 */
[----:B------:R-:W-:Y:S02]  /*3240*/  FMNMX R44, R76, R45, !PT ;  /* 0x0000002d4c2c7209 */ /* 0x000fe40007800000 */
[----:B------:R-:W-:Y:S02]  /*3250*/  LOP3.LUT P6, RZ, R48, 0x1, RZ, 0xc0, !PT ;  /* 0x0000000130ff7812 */ /* 0x000fe400078cc0ff */
[----:B------:R-:W-:Y:S02]  /*3260*/  SHF.R.U32.HI R48, RZ, 0x4, R78 ;  /* 0x00000004ff307819 */ /* 0x000fe4000001164e */
[----:B------:R-:W-:Y:S02]  /*3270*/  FMNMX R44, R25, R44, !PT ;  /* 0x0000002c192c7209 */ /* 0x000fe40007800000 */
[----:B------:R-:W-:Y:S02]  /*3280*/  FSEL R86, R86, -INF , !P4 ;  /* 0xff80000056567808 */ /* 0x000fe40006000000 */
[----:B------:R-:W-:-:S02]  /*3290*/  LOP3.LUT P4, RZ, R48, 0x1, RZ, 0xc0, !PT ;  /* 0x0000000130ff7812 */ /* 0x000fc4000788c0ff */
[----:B------:R-:W-:-:S04]  /*32a0*/  FMNMX R48, R27, R44, !PT ;  /* 0x0000002c1b307209 */ /* 0x000fc80007800000 */
        /* <DEDUP_REMOVED lines=8> */
[----:B------:R-:W-:Y:S01]  /*3330*/  FMNMX R80, R77, R80, !PT ;  /* 0x000000504d507209 */ /* 0x000fe20007800000 */
[----:B------:R-:W-:-:S03]  /*3340*/  FMUL R85, R53, UR45 ;  /* 0x0000002d35557c20 */ /* 0x000fc60008400000 */
[----:B------:R-:W-:-:S04]  /*3350*/  FMNMX R81, R83, R80, !PT ;  /* 0x0000005053517209 */ /* 0x000fc80007800000 */
[----:B------:R-:W-:Y:S02]  /*3360*/  FMNMX R81, R84, R81, !PT ;  /* 0x0000005154517209 */ /* 0x000fe40007800000 */
[----:B------:R-:W-:Y:S02]  /*3370*/  FSEL R85, R85, -INF , !P6 ;  /* 0xff80000055557808 */ /* 0x000fe40007000000 */
[----:B------:R-:W-:Y:S02]  /*3380*/  FMNMX R80, R86, R81, !PT ;  /* 0x0000005156507209 */ /* 0x000fe40007800000 */
[----:B------:R-:W-:Y:S02]  /*3390*/  SHF.R.U32.HI R78, RZ, 0x1, R78 ;  /* 0x00000001ff4e7819 */ /* 0x000fe4000001164e */
[----:B------:R-:W-:Y:S01]  /*33a0*/  FMNMX R217, R85, R80, !PT ;  /* 0x0000005055d97209 */ /* 0x000fe20007800000 */
[----:B------:R-:W-:Y:S01]  /*33b0*/  IMAD.WIDE R44, R0, 0x2, R160 ;  /* 0x00000002002c7825 */ /* 0x000fe200078e02a0 */
[----:B------:R-:W-:-:S03]  /*33c0*/  LOP3.LUT P6, RZ, R78, 0x1, RZ, 0xc0, !PT ;  /* 0x000000014eff7812 */ /* 0x000fc600078cc0ff */
[C---:B------:R-:W-:Y:S01]  /*33d0*/  IMAD.WIDE R78, R0.reuse, 0x2, R166 ;  /* 0x00000002004e7825 */ /* 0x040fe200078e02a6 */
[----:B------:R-:W0:Y:S04]  /*33e0*/  SHFL.BFLY PT, R218, R217, 0x2, 0x1f ;  /* 0x0c401f00d9da7f89 */ /* 0x000e2800000e0000 */
[----:B------:R1:W2:Y:S04]  /*33f0*/  LDG.E.U16 R87, desc[UR40][R44.64] ;  /* 0x000000282c577981 */ /* 0x0002a8000c1e1500 */
[----:B------:R3:W4:Y:S01]  /*3400*/  LDG.E.U16 R202, desc[UR40][R78.64] ;  /* 0x000000284eca7981 */ /* 0x000722000c1e1500 */
[----:B------:R-:W-:-:S04]  /*3410*/  IMAD.WIDE R48, R0, 0x2, R162 ;  /* 0x0000000200307825 */ /* 0x000fc800078e02a2 */
[C---:B-1----:R-:W-:Y:S01]  /*3420*/  IMAD.WIDE R44, R0.reuse, 0x2, R168 ;  /* 0x00000002002c7825 */ /* 0x042fe200078e02a8 */
[----:B------:R1:W5:Y:S03]  /*3430*/  LDG.E.U16 R200, desc[UR40][R48.64] ;  /* 0x0000002830c87981 */ /* 0x000366000c1e1500 */
[C---:B---3--:R-:W-:Y:S01]  /*3440*/  IMAD.WIDE R78, R0.reuse, 0x2, R174 ;  /* 0x00000002004e7825 */ /* 0x048fe200078e02ae */
[----:B------:R3:W2:Y:S04]  /*3450*/  LDG.E.U16 R203, desc[UR40][R44.64] ;  /* 0x000000282ccb7981 */ /* 0x0006a8000c1e1500 */
[----:B------:R0:W4:Y:S01]  /*3460*/  LDG.E.U16 R206, desc[UR40][R78.64] ;  /* 0x000000284ece7981 */ /* 0x000122000c1e1500 */
[----:B-1----:R-:W-:-:S04]  /*3470*/  IMAD.WIDE R48, R0, 0x2, R170 ;  /* 0x0000000200307825 */ /* 0x002fc800078e02aa */
[C---:B---3--:R-:W-:Y:S01]  /*3480*/  IMAD.WIDE R44, R0.reuse, 0x2, R176 ;  /* 0x00000002002c7825 */ /* 0x048fe200078e02b0 */
[----:B------:R-:W3:Y:S03]  /*3490*/  LDG.E.U16 R204, desc[UR40][R48.64] ;  /* 0x0000002830cc7981 */ /* 0x000ee6000c1e1500 */
[C---:B0-----:R-:W-:Y:S01]  /*34a0*/  IMAD.WIDE R78, R0.reuse, 0x2, R182 ;  /* 0x00000002004e7825 */ /* 0x041fe200078e02b6 */
[----:B------:R0:W5:Y:S04]  /*34b0*/  LDG.E.U16 R207, desc[UR40][R44.64] ;  /* 0x000000282ccf7981 */ /* 0x000168000c1e1500 */
[----:B------:R1:W4:Y:S01]  /*34c0*/  LDG.E.U16 R210, desc[UR40][R78.64] ;  /* 0x000000284ed27981 */ /* 0x000322000c1e1500 */
[----:B------:R-:W-:-:S04]  /*34d0*/  IMAD.WIDE R80, R0, 0x2, R192 ;  /* 0x0000000200507825 */ /* 0x000fc800078e02c0 */
[C---:B0-----:R-:W-:Y:S02]  /*34e0*/  IMAD.WIDE R44, R0.reuse, 0x2, R184 ;  /* 0x00000002002c7825 */ /* 0x041fe400078e02b8 */
[----:B------:R-:W3:Y:S02]  /*34f0*/  LDG.E.U16 R80, desc[UR40][R80.64] ;  /* 0x0000002850507981 */ /* 0x000ee4000c1e1500 */
[C---:B-1----:R-:W-:Y:S02]  /*3500*/  IMAD.WIDE R78, R0.reuse, 0x2, R190 ;  /* 0x00000002004e7825 */ /* 0x042fe400078e02be */
[----:B------:R0:W4:Y:S02]  /*3510*/  LDG.E.U16 R211, desc[UR40][R44.64] ;  /* 0x000000282cd37981 */ /* 0x000124000c1e1500 */
[C---:B------:R-:W-:Y:S02]  /*3520*/  IMAD.WIDE R48, R0.reuse, 0x2, R178 ;  /* 0x0000000200307825 */ /* 0x040fe400078e02b2 */
[----:B------:R1:W3:Y:S04]  /*3530*/  LDG.E.U16 R79, desc[UR40][R78.64] ;  /* 0x000000284e4f7981 */ /* 0x0002e8000c1e1500 */
[----:B------:R1:W3:Y:S01]  /*3540*/  LDG.E.U16 R208, desc[UR40][R48.64] ;  /* 0x0000002830d07981 */ /* 0x0002e2000c1e1500 */
[----:B0-----:R-:W-:Y:S01]  /*3550*/  IMAD.WIDE R44, R0, 0x2, R194 ;  /* 0x00000002002c7825 */ /* 0x001fe200078e02c2 */
[----:B-1----:R-:W-:-:S04]  /*3560*/  FMNMX R78, R217, R218, !PT ;  /* 0x000000dad94e7209 */ /* 0x002fc80007800000 */
[----:B------:R0:W3:Y:S01]  /*3570*/  LDG.E.U16 R214, desc[UR40][R44.64] ;  /* 0x000000282cd67981 */ /* 0x0000e2000c1e1500 */
[----:B------:R-:W-:-:S03]  /*3580*/  IMAD.WIDE R48, R0, 0x2, R186 ;  /* 0x0000000200307825 */ /* 0x000fc600078e02ba */
[----:B------:R-:W1:Y:S01]  /*3590*/  SHFL.BFLY PT, R81, R78, 0x1, 0x1f ;  /* 0x0c201f004e517f89 */ /* 0x000e6200000e0000 */
[----:B------:R-:W-:-:S03]  /*35a0*/  IMAD.WIDE R52, R0, 0x2, R164 ;  /* 0x0000000200347825 */ /* 0x000fc600078e02a4 */
[----:B------:R0:W3:Y:S02]  /*35b0*/  LDG.E.U16 R212, desc[UR40][R48.64] ;  /* 0x0000002830d47981 */ /* 0x0000e4000c1e1500 */
[C---:B0-----:R-:W-:Y:S02]  /*35c0*/  IMAD.WIDE R44, R0.reuse, 0x2, R122 ;  /* 0x00000002002c7825 */ /* 0x041fe400078e027a */
[----:B------:R0:W3:Y:S04]  /*35d0*/  LDG.E.U16 R201, desc[UR40][R52.64] ;  /* 0x0000002834c97981 */ /* 0x0000e8000c1e1500 */
[----:B------:R1:W3:Y:S01]  /*35e0*/  LDG.E.U16 R217, desc[UR40][R44.64] ;  /* 0x000000282cd97981 */ /* 0x0002e2000c1e1500 */
[----:B------:R-:W-:-:S04]  /*35f0*/  IMAD.WIDE R48, R0, 0x2, R196 ;  /* 0x0000000200307825 */ /* 0x000fc800078e02c4 */
[C---:B0-----:R-:W-:Y:S01]  /*3600*/  IMAD.WIDE R52, R0.reuse, 0x2, R172 ;  /* 0x0000000200347825 */ /* 0x041fe200078e02ac */
[----:B------:R0:W3:Y:S03]  /*3610*/  LDG.E.U16 R215, desc[UR40][R48.64] ;  /* 0x0000002830d77981 */ /* 0x0000e6000c1e1500 */
[C---:B-1----:R-:W-:Y:S01]  /*3620*/  IMAD.WIDE R44, R0.reuse, 0x2, R118 ;  /* 0x00000002002c7825 */ /* 0x042fe200078e0276 */
[----:B------:R1:W3:Y:S04]  /*3630*/  LDG.E.U16 R205, desc[UR40][R52.64] ;  /* 0x0000002834cd7981 */ /* 0x0002e8000c1e1500 */
[----:B------:R1:W3:Y:S01]  /*3640*/  LDG.E.U16 R219, desc[UR40][R44.64] ;  /* 0x000000282cdb7981 */ /* 0x0002e2000c1e1500 */
[----:B0-----:R-:W-:-:S04]  /*3650*/  IMAD.WIDE R48, R0, 0x2, R120 ;  /* 0x0000000200307825 */ /* 0x001fc800078e0278 */
[C---:B-1----:R-:W-:Y:S01]  /*3660*/  IMAD.WIDE R52, R0.reuse, 0x2, R180 ;  /* 0x0000000200347825 */ /* 0x042fe200078e02b4 */
[----:B------:R0:W3:Y:S03]  /*3670*/  LDG.E.U16 R218, desc[UR40][R48.64] ;  /* 0x0000002830da7981 */ /* 0x0000e6000c1e1500 */
[C---:B------:R-:W-:Y:S01]  /*3680*/  IMAD.WIDE R44, R0.reuse, 0x2, R116 ;  /* 0x00000002002c7825 */ /* 0x040fe200078e0274 */
[----:B------:R1:W3:Y:S04]  /*3690*/  LDG.E.U16 R209, desc[UR40][R52.64] ;  /* 0x0000002834d17981 */ /* 0x0002e8000c1e1500 */
[----:B------:R1:W3:Y:S01]  /*36a0*/  LDG.E.U16 R220, desc[UR40][R44.64] ;  /* 0x000000282cdc7981 */ /* 0x0002e2000c1e1500 */
[----:B0-----:R-:W-:-:S04]  /*36b0*/  IMAD.WIDE R48, R0, 0x2, R114 ;  /* 0x0000000200307825 */ /* 0x001fc800078e0272 */
[C---:B-1----:R-:W-:Y:S01]  /*36c0*/  IMAD.WIDE R52, R0.reuse, 0x2, R188 ;  /* 0x0000000200347825 */ /* 0x042fe200078e02bc */
[----:B------:R0:W3:Y:S03]  /*36d0*/  LDG.E.U16 R221, desc[UR40][R48.64] ;  /* 0x0000002830dd7981 */ /* 0x0000e6000c1e1500 */
[----:B------:R-:W-:Y:S01]  /*36e0*/  IMAD.WIDE R44, R0, 0x2, R110 ;  /* 0x00000002002c7825 */ /* 0x000fe200078e026e */
[----:B------:R-:W-:Y:S01]  /*36f0*/  FMNMX R78, R78, R81, !PT ;  /* 0x000000514e4e7209 */ /* 0x000fe20007800000 */
[----:B------:R1:W3:Y:S04]  /*3700*/  LDG.E.U16 R213, desc[UR40][R52.64] ;  /* 0x0000002834d57981 */ /* 0x0002e8000c1e1500 */
[----:B------:R1:W3:Y:S01]  /*3710*/  LDG.E.U16 R223, desc[UR40][R44.64] ;  /* 0x000000282cdf7981 */ /* 0x0002e2000c1e1500 */
[----:B0-----:R-:W-:Y:S01]  /*3720*/  IMAD.WIDE R48, R0, 0x2, R108 ;  /* 0x0000000200307825 */ /* 0x001fe200078e026c */
[----:B------:R-:W-:-:S03]  /*3730*/  FMNMX R78, R78, R4, !PT ;  /* 0x000000044e4e7209 */ /* 0x000fc60007800000 */
[C---:B-1----:R-:W-:Y:S02]  /*3740*/  IMAD.WIDE R52, R0.reuse, 0x2, R198 ;  /* 0x0000000200347825 */ /* 0x042fe400078e02c6 */
[----:B------:R-:W3:Y:S02]  /*3750*/  LDG.E.U16 R48, desc[UR40][R48.64] ;  /* 0x0000002830307981 */ /* 0x000ee4000c1e1500 */
[C---:B------:R-:W-:Y:S02]  /*3760*/  IMAD.WIDE R44, R0.reuse, 0x2, R104 ;  /* 0x00000002002c7825 */ /* 0x040fe400078e0268 */
[----:B------:R0:W3:Y:S02]  /*3770*/  LDG.E.U16 R216, desc[UR40][R52.64] ;  /* 0x0000002834d87981 */ /* 0x0000e4000c1e1500 */
[----:B------:R-:W-:Y:S02]  /*3780*/  FADD R11, R11, -R78 ;  /* 0x8000004e0b0b7221 */ /* 0x000fe40000000000 */
[----:B------:R1:W3:Y:S01]  /*3790*/  LDG.E.U16 R49, desc[UR40][R44.64] ;  /* 0x000000282c317981 */ /* 0x0002e2000c1e1500 */
[----:B0-----:R-:W-:-:S04]  /*37a0*/  IMAD.WIDE R52, R0, 0x2, R112 ;  /* 0x0000000200347825 */ /* 0x001fc800078e0270 */
[----:B------:R-:W-:Y:S01]  /*37b0*/  FMUL R11, R11, 1.4426950216293334961 ;  /* 0x3fb8aa3b0b0b7820 */ /* 0x000fe20000400000 */
[----:B------:R0:W3:Y:S01]  /*37c0*/  LDG.E.U16 R222, desc[UR40][R52.64] ;  /* 0x0000002834de7981 */ /* 0x0000e2000c1e1500 */
[C---:B-1----:R-:W-:Y:S02]  /*37d0*/  IMAD.WIDE R44, R0.reuse, 0x2, R22 ;  /* 0x00000002002c7825 */ /* 0x042fe400078e0216 */
[----:B------:R1:W-:Y:S04]  /*37e0*/  MUFU.EX2 R81, R11 ;  /* 0x0000000b00517308 */ /* 0x0003e80000000800 */
[----:B------:R1:W3:Y:S01]  /*37f0*/  LDG.E.U16 R44, desc[UR40][R44.64] ;  /* 0x000000282c2c7981 */ /* 0x0002e2000c1e1500 */
[----:B0-----:R-:W-:-:S06]  /*3800*/  IMAD.WIDE R52, R0, 0x2, R106 ;  /* 0x0000000200347825 */ /* 0x001fcc00078e026a */
[----:B------:R0:W3:Y:S01]  /*3810*/  LDG.E.U16 R52, desc[UR40][R52.64] ;  /* 0x0000002834347981 */ /* 0x0000e2000c1e1500 */
[----:B-1----:R-:W-:Y:S01]  /*3820*/  FADD R45, R10, -R78 ;  /* 0x8000004e0a2d7221 */ /* 0x002fe20000000000 */
[----:B------:R-:W-:-:S04]  /*3830*/  IMAD.WIDE R10, R0, 0x2, R20 ;  /* 0x00000002000a7825 */ /* 0x000fc800078e0214 */
[----:B------:R-:W-:Y:S01]  /*3840*/  FMUL R45, R45, 1.4426950216293334961 ;  /* 0x3fb8aa3b2d2d7820 */ /* 0x000fe20000400000 */
[----:B0-----:R-:W-:-:S03]  /*3850*/  FADD R53, R17, -R78 ;  /* 0x8000004e11357221 */ /* 0x001fc60000000000 */
[----:B------:R0:W-:Y:S02]  /*3860*/  MUFU.EX2 R17, R45 ;  /* 0x0000002d00117308 */ /* 0x0001e40000000800 */
[----:B0-----:R0:W3:Y:S02]  /*3870*/  LDG.E.U16 R45, desc[UR40][R10.64] ;  /* 0x000000280a2d7981 */ /* 0x0010e4000c1e1500 */
[----:B0-----:R-:W-:Y:S01]  /*3880*/  FADD R11, R16, -R78 ;  /* 0x8000004e100b7221 */ /* 0x001fe20000000000 */
[----:B------:R-:W-:Y:S01]  /*3890*/  FMNMX R16, R9, R12, !PT ;  /* 0x0000000c09107209 */ /* 0x000fe20007800000 */
[----:B------:R-:W-:-:S03]  /*38a0*/  FMUL R10, R53, 1.4426950216293334961 ;  /* 0x3fb8aa3b350a7820 */ /* 0x000fc60000400000 */
        /* <DEDUP_REMOVED lines=15> */
[----:B------:R-:W-:-:S03]  /*39a0*/  FADD R57, R57, -R78 ;  /* 0x8000004e39397221 */ /* 0x000fc60000000000 */
[----:B------:R-:W-:Y:S01]  /*39b0*/  FMNMX R53, R28, R53, !PT ;  /* 0x000000351c357209 */ /* 0x000fe20007800000 */
[--C-:B------:R-:W-:Y:S01]  /*39c0*/  FADD R58, R58, -R78.reuse ;  /* 0x8000004e3a3a7221 */ /* 0x100fe20000000000 */
[--C-:B------:R-:W-:Y:S02]  /*39d0*/  FADD R61, R61, -R78.reuse ;  /* 0x8000004e3d3d7221 */ /* 0x100fe40000000000 */
[----:B------:R-:W-:Y:S01]  /*39e0*/  FMNMX R53, R30, R53, !PT ;  /* 0x000000351e357209 */ /* 0x000fe20007800000 */
[--C-:B------:R-:W-:Y:S01]  /*39f0*/  FADD R62, R62, -R78.reuse ;  /* 0x8000004e3e3e7221 */ /* 0x100fe20000000000 */
[----:B------:R-:W-:Y:S01]  /*3a00*/  FMUL R16, R57, 1.4426950216293334961 ;  /* 0x3fb8aa3b39107820 */ /* 0x000fe20000400000 */
[--C-:B------:R-:W-:Y:S01]  /*3a10*/  FADD R65, R65, -R78.reuse ;  /* 0x8000004e41417221 */ /* 0x100fe20000000000 */
[----:B------:R-:W-:Y:S01]  /*3a20*/  FMUL R57, R58, 1.4426950216293334961 ;  /* 0x3fb8aa3b3a397820 */ /* 0x000fe20000400000 */
[--C-:B------:R-:W-:Y:S01]  /*3a30*/  FADD R68, R68, -R78.reuse ;  /* 0x8000004e44447221 */ /* 0x100fe20000000000 */
[----:B------:R-:W-:Y:S01]  /*3a40*/  FMNMX R53, R32, R53, !PT ;  /* 0x0000003520357209 */ /* 0x000fe20007800000 */
[----:B------:R-:W-:Y:S01]  /*3a50*/  FMUL R58, R61, 1.4426950216293334961 ;  /* 0x3fb8aa3b3d3a7820 */ /* 0x000fe20000400000 */
[--C-:B------:R-:W-:Y:S01]  /*3a60*/  FADD R70, R70, -R78.reuse ;  /* 0x8000004e46467221 */ /* 0x100fe20000000000 */
[----:B------:R-:W-:Y:S01]  /*3a70*/  FMUL R61, R62, 1.4426950216293334961 ;  /* 0x3fb8aa3b3e3d7820 */ /* 0x000fe20000400000 */
[----:B------:R-:W-:Y:S01]  /*3a80*/  FMUL R62, R65, 1.4426950216293334961 ;  /* 0x3fb8aa3b413e7820 */ /* 0x000fe20000400000 */
[----:B------:R-:W-:Y:S01]  /*3a90*/  FMUL R65, R68, 1.4426950216293334961 ;  /* 0x3fb8aa3b44417820 */ /* 0x000fe20000400000 */
[----:B------:R-:W-:Y:S01]  /*3aa0*/  FMNMX R53, R35, R53, !PT ;  /* 0x0000003523357209 */ /* 0x000fe20007800000 */
[----:B------:R-:W-:Y:S01]  /*3ab0*/  FMUL R68, R70, 1.4426950216293334961 ;  /* 0x3fb8aa3b46447820 */ /* 0x000fe20000400000 */
[--C-:B------:R-:W-:Y:S01]  /*3ac0*/  FADD R70, R73, -R78.reuse ;  /* 0x8000004e49467221 */ /* 0x100fe20000000000 */
[----:B------:R-:W-:Y:S01]  /*3ad0*/  FADD R73, R74, -R78 ;  /* 0x8000004e4a497221 */ /* 0x000fe20000000000 */
[----:B------:R-:W-:Y:S01]  /*3ae0*/  FMNMX R74, R34, R53, !PT ;  /* 0x00000035224a7209 */ /* 0x000fe20007800000 */
[----:B------:R-:W-:-:S03]  /*3af0*/  FMUL R53, R46, UR45 ;  /* 0x0000002d2e357c20 */ /* 0x000fc60008400000 */
[----:B------:R-:W-:Y:S01]  /*3b00*/  FMNMX R46, R38, R74, !PT ;  /* 0x0000004a262e7209 */ /* 0x000fe20007800000 */
[----:B------:R-:W-:Y:S01]  /*3b10*/  FMUL R43, R43, UR45 ;  /* 0x0000002d2b2b7c20 */ /* 0x000fe20008400000 */
[--C-:B------:R-:W-:Y:S02]  /*3b20*/  FADD R74, R76, -R78.reuse ;  /* 0x8000004e4c4a7221 */ /* 0x100fe40000000000 */
[----:B------:R-:W-:Y:S02]  /*3b30*/  FMNMX R76, R40, R46, !PT ;  /* 0x0000002e284c7209 */ /* 0x000fe40007800000 */
[----:B------:R-:W-:Y:S02]  /*3b40*/  FSEL R46, R43, -INF , !P2 ;  /* 0xff8000002b2e7808 */ /* 0x000fe40005000000 */
[----:B------:R-:W-:Y:S01]  /*3b50*/  FMNMX R76, R42, R76, !PT ;  /* 0x0000004c2a4c7209 */ /* 0x000fe20007800000 */
[----:B------:R-:W-:Y:S01]  /*3b60*/  FADD R13, R13, -R78 ;  /* 0x8000004e0d0d7221 */ /* 0x000fe20000000000 */
[----:B------:R-:W-:Y:S01]  /*3b70*/  FMUL R47, R47, UR45 ;  /* 0x0000002d2f2f7c20 */ /* 0x000fe20008400000 */
[----:B------:R-:W-:-:S02]  /*3b80*/  FSEL R43, R53, -INF , !P3 ;  /* 0xff800000352b7808 */ /* 0x000fc40005800000 */
[----:B------:R-:W-:Y:S01]  /*3b90*/  FMNMX R76, R46, R76, !PT ;  /* 0x0000004c2e4c7209 */ /* 0x000fe20007800000 */
[----:B------:R-:W-:Y:S01]  /*3ba0*/  FMUL R224, R13, 1.4426950216293334961 ;  /* 0x3fb8aa3b0de07820 */ /* 0x000fe20000400000 */
[----:B------:R-:W-:Y:S01]  /*3bb0*/  FMUL R50, R50, UR45 ;  /* 0x0000002d32327c20 */ /* 0x000fe20008400000 */
[--C-:B------:R-:W-:Y:S01]  /*3bc0*/  FADD R25, R25, -R78.reuse ;  /* 0x8000004e19197221 */ /* 0x100fe20000000000 */
[----:B------:R-:W-:Y:S01]  /*3bd0*/  FSEL R47, R47, -INF , !P1 ;  /* 0xff8000002f2f7808 */ /* 0x000fe20004800000 */
[--C-:B------:R-:W-:Y:S01]  /*3be0*/  FADD R13, R8, -R78.reuse ;  /* 0x8000004e080d7221 */ /* 0x100fe20000000000 */
[----:B------:R-:W-:Y:S01]  /*3bf0*/  FMNMX R53, R43, R76, !PT ;  /* 0x0000004c2b357209 */ /* 0x000fe20007800000 */
[----:B------:R0:W-:Y:S01]  /*3c00*/  MUFU.EX2 R8, R224 ;  /* 0x000000e000087308 */ /* 0x0001e20000000800 */
[----:B------:R-:W-:Y:S02]  /*3c10*/  FMUL R51, R51, UR45 ;  /* 0x0000002d33337c20 */ /* 0x000fe40008400000 */
[----:B------:R-:W-:Y:S01]  /*3c20*/  FMNMX R53, R47, R53, !PT ;  /* 0x000000352f357209 */ /* 0x000fe20007800000 */
[----:B------:R-:W-:Y:S01]  /*3c30*/  FMUL R54, R54, UR45 ;  /* 0x0000002d36367c20 */ /* 0x000fe20008400000 */
[----:B0-----:R-:W-:Y:S01]  /*3c40*/  FMUL R224, R25, 1.4426950216293334961 ;  /* 0x3fb8aa3b19e07820 */ /* 0x001fe20000400000 */
[----:B------:R-:W-:Y:S01]  /*3c50*/  FSEL R25, R50, -INF , !P5 ;  /* 0xff80000032197808 */ /* 0x000fe20006800000 */
[----:B------:R-:W-:Y:S01]  /*3c60*/  FADD R50, R27, -R78 ;  /* 0x8000004e1b327221 */ /* 0x000fe20000000000 */
[----:B------:R-:W-:-:S02]  /*3c70*/  FSEL R27, R51, -INF , !P4 ;  /* 0xff800000331b7808 */ /* 0x000fc40006000000 */
[----:B------:R-:W-:Y:S01]  /*3c80*/  FMNMX R53, R25, R53, !PT ;  /* 0x0000003519357209 */ /* 0x000fe20007800000 */
[----:B------:R0:W-:Y:S01]  /*3c90*/  MUFU.EX2 R76, R224 ;  /* 0x000000e0004c7308 */ /* 0x0001e20000000800 */
[----:B------:R-:W-:Y:S02]  /*3ca0*/  FMUL R55, R55, UR45 ;  /* 0x0000002d37377c20 */ /* 0x000fe40008400000 */
[----:B------:R-:W-:Y:S01]  /*3cb0*/  FMNMX R53, R27, R53, !PT ;  /* 0x000000351b357209 */ /* 0x000fe20007800000 */
[--C-:B------:R-:W-:Y:S01]  /*3cc0*/  FADD R51, R29, -R78.reuse ;  /* 0x8000004e1d337221 */ /* 0x100fe20000000000 */
[----:B0-----:R-:W-:Y:S01]  /*3cd0*/  FMUL R224, R50, 1.4426950216293334961 ;  /* 0x3fb8aa3b32e07820 */ /* 0x001fe20000400000 */
[----:B------:R-:W-:Y:S02]  /*3ce0*/  FSEL R50, R54, -INF , !P6 ;  /* 0xff80000036327808 */ /* 0x000fe40007000000 */
[----:B------:R-:W-:Y:S02]  /*3cf0*/  FSEL R29, R55, -INF , P0 ;  /* 0xff800000371d7808 */ /* 0x000fe40000000000 */
[----:B------:R-:W-:Y:S01]  /*3d00*/  FMNMX R53, R50, R53, !PT ;  /* 0x0000003532357209 */ /* 0x000fe20007800000 */
[----:B------:R-:W-:-:S03]  /*3d10*/  FADD R54, R33, -R78 ;  /* 0x8000004e21367221 */ /* 0x000fc60000000000 */
[----:B------:R-:W-:Y:S01]  /*3d20*/  FMNMX R33, R29, R53, !PT ;  /* 0x000000351d217209 */ /* 0x000fe20007800000 */
[----:B------:R-:W-:-:S04]  /*3d30*/  FADD R227, R31, -R78 ;  /* 0x8000004e1fe37221 */ /* 0x000fc80000000000 */
[----:B------:R-:W0:Y:S02]  /*3d40*/  SHFL.BFLY PT, R31, R33, 0x2, 0x1f ;  /* 0x0c401f00211f7f89 */ /* 0x000e2400000e0000 */
[----:B0-----:R-:W-:-:S05]  /*3d50*/  FMNMX R33, R33, R31, !PT ;  /* 0x0000001f21217209 */ /* 0x001fca0007800000 */
[----:B------:R-:W0:Y:S02]  /*3d60*/  SHFL.BFLY PT, R31, R33, 0x1, 0x1f ;  /* 0x0c201f00211f7f89 */ /* 0x000e2400000e0000 */
[----:B0-----:R-:W-:Y:S01]  /*3d70*/  FMNMX R31, R33, R31, !PT ;  /* 0x0000001f211f7209 */ /* 0x001fe20007800000 */
[----:B------:R-:W-:-:S03]  /*3d80*/  FADD R33, R85, -R78 ;  /* 0x8000004e55217221 */ /* 0x000fc60000000000 */
[----:B------:R-:W-:Y:S01]  /*3d90*/  FMNMX R85, R31, R5, !PT ;  /* 0x000000051f557209 */ /* 0x000fe20007800000 */
[----:B------:R-:W-:Y:S01]  /*3da0*/  FMUL R33, R33, 1.4426950216293334961 ;  /* 0x3fb8aa3b21217820 */ /* 0x000fe20000400000 */
[----:B------:R-:W-:-:S03]  /*3db0*/  FADD R31, -R78, R4 ;  /* 0x000000044e1f7221 */ /* 0x000fc60000000100 */
[----:B------:R0:W-:Y:S01]  /*3dc0*/  MUFU.EX2 R4, R33 ;  /* 0x0000002100047308 */ /* 0x0001e20000000800 */
[----:B------:R-:W-:Y:S01]  /*3dd0*/  FMUL R31, R31, 1.4426950216293334961 ;  /* 0x3fb8aa3b1f1f7820 */ /* 0x000fe20000400000 */
[----:B0-----:R-:W-:-:S06]  /*3de0*/  FADD R33, R9, -R85 ;  /* 0x8000005509217221 */ /* 0x001fcc0000000000 */
[----:B------:R0:W1:Y:S01]  /*3df0*/  MUFU.EX2 R9, R31 ;  /* 0x0000001f00097308 */ /* 0x0000620000000800 */
[----:B------:R-:W-:Y:S01]  /*3e00*/  FMUL R33, R33, 1.4426950216293334961 ;  /* 0x3fb8aa3b21217820 */ /* 0x000fe20000400000 */
[----:B0-----:R-:W-:-:S06]  /*3e10*/  FADD R31, R12, -R85 ;  /* 0x800000550c1f7221 */ /* 0x001fcc0000000000 */
[----:B------:R0:W-:Y:S01]  /*3e20*/  MUFU.EX2 R12, R33 ;  /* 0x00000021000c7308 */ /* 0x0001e20000000800 */
        /* <DEDUP_REMOVED lines=10> */
[----:B------:R-:W-:Y:S01]  /*3ed0*/  FADD R36, R36, -R78 ;  /* 0x8000004e24247221 */ /* 0x000fe20000000000 */
[----:B0-----:R-:W-:-:S05]  /*3ee0*/  FADD R31, R56, -R85 ;  /* 0x80000055381f7221 */ /* 0x001fca0000000000 */
[----:B------:R0:W-:Y:S01]  /*3ef0*/  MUFU.EX2 R56, R33 ;  /* 0x0000002100387308 */ /* 0x0001e20000000800 */
[----:B------:R-:W-:Y:S01]  /*3f00*/  FMUL R31, R31, 1.4426950216293334961 ;  /* 0x3fb8aa3b1f1f7820 */ /* 0x000fe20000400000 */
[----:B------:R-:W-:Y:S01]  /*3f10*/  FMUL R36, R36, 1.4426950216293334961 ;  /* 0x3fb8aa3b24247820 */ /* 0x000fe20000400000 */
[----:B0-----:R-:W-:Y:S01]  /*3f20*/  FADD R33, R59, -R85 ;  /* 0x800000553b217221 */ /* 0x001fe20000000000 */
[----:B------:R-:W-:-:S04]  /*3f30*/  FADD R37, R37, -R78 ;  /* 0x8000004e25257221 */ /* 0x000fc80000000000 */
[----:B------:R0:W-:Y:S01]  /*3f40*/  MUFU.EX2 R59, R31 ;  /* 0x0000001f003b7308 */ /* 0x0001e20000000800 */
[----:B------:R-:W-:Y:S01]  /*3f50*/  FMUL R33, R33, 1.4426950216293334961 ;  /* 0x3fb8aa3b21217820 */ /* 0x000fe20000400000 */
[----:B------:R-:W-:-:S06]  /*3f60*/  FMUL R37, R37, 1.4426950216293334961 ;  /* 0x3fb8aa3b25257820 */ /* 0x000fcc0000400000 */
[----:B------:R2:W-:Y:S01]  /*3f70*/  MUFU.EX2 R228, R36 ;  /* 0x0000002400e47308 */ /* 0x0005e20000000800 */
[----:B0-----:R-:W-:-:S04]  /*3f80*/  FADD R31, R60, -R85 ;  /* 0x800000553c1f7221 */ /* 0x001fc80000000000 */
[----:B------:R-:W-:-:S03]  /*3f90*/  FMUL R31, R31, 1.4426950216293334961 ;  /* 0x3fb8aa3b1f1f7820 */ /* 0x000fc60000400000 */
[----:B------:R0:W-:Y:S01]  /*3fa0*/  MUFU.EX2 R60, R33 ;  /* 0x00000021003c7308 */ /* 0x0001e20000000800 */
[----:B--2---:R-:W-:-:S04]  /*3fb0*/  FADD R36, R82, -R78 ;  /* 0x8000004e52247221 */ /* 0x004fc80000000000 */
[----:B------:R-:W-:Y:S01]  /*3fc0*/  FMUL R36, R36, 1.4426950216293334961 ;  /* 0x3fb8aa3b24247820 */ /* 0x000fe20000400000 */
[----:B0-----:R-:W-:Y:S02]  /*3fd0*/  FADD R33, R63, -R85 ;  /* 0x800000553f217221 */ /* 0x001fe40000000000 */
[----:B------:R0:W-:Y:S02]  /*3fe0*/  MUFU.EX2 R229, R37 ;  /* 0x0000002500e57308 */ /* 0x0001e40000000800 */
[----:B------:R-:W-:-:S06]  /*3ff0*/  FMUL R33, R33, 1.4426950216293334961 ;  /* 0x3fb8aa3b21217820 */ /* 0x000fcc0000400000 */
[----:B------:R2:W-:Y:S01]  /*4000*/  MUFU.EX2 R63, R31 ;  /* 0x0000001f003f7308 */ /* 0x0005e20000000800 */
[----:B0-----:R-:W-:-:S04]  /*4010*/  FADD R37, R77, -R78 ;  /* 0x8000004e4d257221 */ /* 0x001fc80000000000 */
[----:B------:R-:W-:-:S03]  /*4020*/  FMUL R37, R37, 1.4426950216293334961 ;  /* 0x3fb8aa3b25257820 */ /* 0x000fc60000400000 */
[----:B------:R0:W-:Y:S01]  /*4030*/  MUFU.EX2 R77, R36 ;  /* 0x00000024004d7308 */ /* 0x0001e20000000800 */
[----:B--2---:R-:W-:-:S04]  /*4040*/  FADD R31, R66, -R85 ;  /* 0x80000055421f7221 */ /* 0x004fc80000000000 */
[----:B------:R-:W-:-:S03]  /*4050*/  FMUL R31, R31, 1.4426950216293334961 ;  /* 0x3fb8aa3b1f1f7820 */ /* 0x000fc60000400000 */
[----:B------:R2:W-:Y:S01]  /*4060*/  MUFU.EX2 R66, R33 ;  /* 0x0000002100427308 */ /* 0x0005e20000000800 */
[----:B0-----:R-:W-:-:S04]  /*4070*/  FADD R36, R83, -R78 ;  /* 0x8000004e53247221 */ /* 0x001fc80000000000 */
[----:B------:R-:W-:Y:S01]  /*4080*/  FMUL R36, R36, 1.4426950216293334961 ;  /* 0x3fb8aa3b24247820 */ /* 0x000fe20000400000 */
[----:B--2---:R-:W-:Y:S02]  /*4090*/  FADD R33, R67, -R85 ;  /* 0x8000005543217221 */ /* 0x004fe40000000000 */
[----:B------:R0:W-:Y:S02]  /*40a0*/  MUFU.EX2 R83, R37 ;  /* 0x0000002500537308 */ /* 0x0001e40000000800 */
[----:B------:R-:W-:-:S06]  /*40b0*/  FMUL R33, R33, 1.4426950216293334961 ;  /* 0x3fb8aa3b21217820 */ /* 0x000fcc0000400000 */
[----:B------:R2:W1:Y:S01]  /*40c0*/  MUFU.EX2 R67, R31 ;  /* 0x0000001f00437308 */ /* 0x0004620000000800 */
[----:B0-----:R-:W-:-:S07]  /*40d0*/  FADD R37, R84, -R78 ;  /* 0x8000004e54257221 */ /* 0x001fce0000000000 */
[----:B------:R0:W-:Y:S01]  /*40e0*/  MUFU.EX2 R84, R36 ;  /* 0x0000002400547308 */ /* 0x0001e20000000800 */
[----:B--2---:R-:W-:-:S07]  /*40f0*/  FADD R31, R69, -R85 ;  /* 0x80000055451f7221 */ /* 0x004fce0000000000 */
[----:B------:R2:W-:Y:S01]  /*4100*/  MUFU.EX2 R69, R33 ;  /* 0x0000002100457308 */ /* 0x0005e20000000800 */
[----:B0-----:R-:W-:Y:S01]  /*4110*/  FADD R36, R86, -R78 ;  /* 0x8000004e56247221 */ /* 0x001fe20000000000 */
[----:B------:R-:W-:-:S03]  /*4120*/  FMUL R31, R31, 1.4426950216293334961 ;  /* 0x3fb8aa3b1f1f7820 */ /* 0x000fc60000400000 */
[----:B------:R-:W-:Y:S01]  /*4130*/  FMUL R36, R36, 1.4426950216293334961 ;  /* 0x3fb8aa3b24247820 */ /* 0x000fe20000400000 */
[----:B--2---:R-:W-:-:S04]  /*4140*/  LOP3.LUT R33, R252, 0x80, RZ, 0xc0, !PT ;  /* 0x00000080fc217812 */ /* 0x004fc800078ec0ff */
[----:B------:R-:W-:Y:S02]  /*4150*/  ISETP.NE.U32.AND P0, PT, R33, RZ, PT ;  /* 0x000000ff2100720c */ /* 0x000fe40003f05070 */
[----:B------:R-:W-:Y:S01]  /*4160*/  LOP3.LUT R33, R252, 0x3f, RZ, 0xc0, !PT ;  /* 0x0000003ffc217812 */ /* 0x000fe200078ec0ff */
[----:B------:R0:W-:Y:S04]  /*4170*/  MUFU.EX2 R231, R36 ;  /* 0x0000002400e77308 */ /* 0x0001e80000000800 */
[----:B------:R-:W-:Y:S02]  /*4180*/  IMAD.SHL.U32 R33, R33, 0x2, RZ ;  /* 0x0000000221217824 */ /* 0x000fe400078e00ff */
[----:B0-----:R-:W-:Y:S02]  /*4190*/  FADD R36, R71, -R85 ;  /* 0x8000005547247221 */ /* 0x001fe40000000000 */
[----:B------:R0:W-:Y:S02]  /*41a0*/  MUFU.EX2 R71, R31 ;  /* 0x0000001f00477308 */ /* 0x0001e40000000800 */
[----:B------:R-:W-:Y:S01]  /*41b0*/  FMUL R36, R36, 1.4426950216293334961 ;  /* 0x3fb8aa3b24247820 */ /* 0x000fe20000400000 */
[----:B0-----:R-:W-:-:S04]  /*41c0*/  SEL R31, RZ, 0x90, !P0 ;  /* 0x00000090ff1f7807 */ /* 0x001fc80004000000 */
[----:B------:R-:W-:Y:S01]  /*41d0*/  LOP3.LUT R31, R31, R33, RZ, 0x3c, !PT ;  /* 0x000000211f1f7212 */ /* 0x000fe200078e3cff */
[--C-:B------:R-:W-:Y:S02]  /*41e0*/  FADD R33, R72, -R85.reuse ;  /* 0x8000005548217221 */ /* 0x100fe40000000000 */
[----:B------:R0:W-:Y:S01]  /*41f0*/  MUFU.EX2 R72, R36 ;  /* 0x0000002400487308 */ /* 0x0001e20000000800 */
[----:B------:R-:W-:Y:S01]  /*4200*/  FADD R26, R26, -R85 ;  /* 0x800000551a1a7221 */ /* 0x000fe20000000000 */
[----:B0-----:R-:W-:-:S03]  /*4210*/  IMAD.SHL.U32 R36, R252, 0x80, RZ ;  /* 0x00000080fc247824 */ /* 0x001fc600078e00ff */
[----:B------:R-:W-:Y:S02]  /*4220*/  FMUL R26, R26, 1.4426950216293334961 ;  /* 0x3fb8aa3b1a1a7820 */ /* 0x000fe40000400000 */
[----:B------:R-:W-:Y:S01]  /*4230*/  LOP3.LUT R31, R31, 0x2000, R36, 0xf8, !PT ;  /* 0x000020001f1f7812 */ /* 0x000fe200078ef824 */
[----:B------:R-:W-:Y:S01]  /*4240*/  BAR.SYNC.DEFER_BLOCKING 0x0 ;  /* 0x0000000000007b1d */ /* 0x000fe20000010000 */
[----:B------:R-:W-:Y:S01]  /*4250*/  FMUL R33, R33, 1.4426950216293334961 ;  /* 0x3fb8aa3b21217820 */ /* 0x000fe20000400000 */
[----:B------:R-:W-:-:S04]  /*4260*/  FADD R36, R75, -R85 ;  /* 0x800000554b247221 */ /* 0x000fc80000000000 */
[----:B------:R-:W-:Y:S01]  /*4270*/  MUFU.EX2 R75, R33 ;  /* 0x00000021004b7308 */ /* 0x000fe20000000800 */
[----:B------:R-:W-:Y:S01]  /*4280*/  FADD R24, R24, -R85 ;  /* 0x8000005518187221 */ /* 0x000fe20000000000 */
[----:B-----5:R0:W-:Y:S06]  /*4290*/  STS.U16 [R31+UR7+0x800], R207 ;  /* 0x000800cf1f007988 */ /* 0x0201ec0008000407 */
[----:B0-----:R0:W-:Y:S02]  /*42a0*/  MUFU.EX2 R207, R26 ;  /* 0x0000001a00cf7308 */ /* 0x0011e40000000800 */
[----:B0-----:R-:W-:-:S04]  /*42b0*/  LOP3.LUT R26, R252, 0x80, RZ, 0xc0, !PT ;  /* 0x00000080fc1a7812 */ /* 0x001fc800078ec0ff */
[----:B------:R-:W-:Y:S02]  /*42c0*/  ISETP.NE.U32.AND P0, PT, R26, RZ, PT ;  /* 0x000000ff1a00720c */ /* 0x000fe40003f05070 */
[----:B------:R-:W-:Y:S02]  /*42d0*/  LOP3.LUT R26, R252, 0x3f, RZ, 0xc0, !PT ;  /* 0x0000003ffc1a7812 */ /* 0x000fe400078ec0ff */
[----:B------:R-:W-:-:S03]  /*42e0*/  SEL R33, RZ, 0x90, !P0 ;  /* 0x00000090ff217807 */ /* 0x000fc60004000000 */
[----:B------:R-:W-:Y:S02]  /*42f0*/  IMAD.SHL.U32 R26, R26, 0x2, RZ ;  /* 0x000000021a1a7824 */ /* 0x000fe400078e00ff */
[----:B------:R-:W-:Y:S01]  /*4300*/  FADD R28, R28, -R85 ;  /* 0x800000551c1c7221 */ /* 0x000fe20000000000 */
[----:B------:R-:W-:Y:S02]  /*4310*/  FMUL R24, R24, 1.4426950216293334961 ;  /* 0x3fb8aa3b18187820 */ /* 0x000fe40000400000 */
[----:B------:R-:W-:Y:S01]  /*4320*/  LOP3.LUT R33, R33, R26, RZ, 0x3c, !PT ;  /* 0x0000001a21217212 */ /* 0x000fe200078e3cff */
[----:B------:R-:W-:Y:S02]  /*4330*/  IMAD.SHL.U32 R26, R252, 0x80, RZ ;  /* 0x00000080fc1a7824 */ /* 0x000fe400078e00ff */
[----:B------:R-:W-:Y:S01]  /*4340*/  FMUL R28, R28, 1.4426950216293334961 ;  /* 0x3fb8aa3b1c1c7820 */ /* 0x000fe20000400000 */
[----:B------:R0:W-:Y:S02]  /*4350*/  STS.U16 [R31+UR7+0x400], R203 ;  /* 0x000400cb1f007988 */ /* 0x0001e40008000407 */
[----:B------:R-:W-:-:S02]  /*4360*/  LOP3.LUT R26, R33, 0x2000, R26, 0xf8, !PT ;  /* 0x00002000211a7812 */ /* 0x000fc400078ef81a */
[----:B----4-:R2:W-:Y:S04]  /*4370*/  STS.U16 [R31+UR7+0xc00], R211 ;  /* 0x000c00d31f007988 */ /* 0x0105e80008000407 */
[----:B------:R-:W-:Y:S01]  /*4380*/  STS.U16 [R31+UR7], R87 ;  /* 0x000000571f007988 */ /* 0x000fe20008000407 */
[----:B0-----:R0:W-:Y:S03]  /*4390*/  MUFU.EX2 R203, R24 ;  /* 0x0000001800cb7308 */ /* 0x0011e60000000800 */
[----:B---3--:R-:W-:Y:S04]  /*43a0*/  STS.U16 [R31+UR7+0x1000], R80 ;  /* 0x001000501f007988 */ /* 0x008fe80008000407 */
[----:B------:R-:W-:Y:S01]  /*43b0*/  STS.U16 [R31+UR7+0x1400], R217 ;  /* 0x001400d91f007988 */ /* 0x000fe20008000407 */
[----:B--2---:R2:W-:Y:S01]  /*43c0*/  MUFU.EX2 R211, R28 ;  /* 0x0000001c00d37308 */ /* 0x0045e20000000800 */
[----:B0-----:R-:W-:-:S02]  /*43d0*/  LOP3.LUT R24, R31, 0x20, RZ, 0x3c, !PT ;  /* 0x000000201f187812 */ /* 0x001fc400078e3cff */
[----:B------:R-:W-:Y:S04]  /*43e0*/  STS.U16 [R31+UR7+0x1800], R221 ;  /* 0x001800dd1f007988 */ /* 0x000fe80008000407 */
[----:B------:R0:W-:Y:S01]  /*43f0*/  STS.U16 [R31+UR7+0x1c00], R52 ;  /* 0x001c00341f007988 */ /* 0x0001e20008000407 */
[----:B--2---:R-:W-:-:S03]  /*4400*/  LOP3.LUT R28, R31, 0x40, RZ, 0x3c, !PT ;  /* 0x000000401f1c7812 */ /* 0x004fc600078e3cff */
[----:B------:R-:W-:Y:S01]  /*4410*/  STS.U16 [R24+UR7+0x100], R200 ;  /* 0x000100c818007988 */ /* 0x000fe20008000407 */
[----:B0-----:R-:W-:-:S03]  /*4420*/  LOP3.LUT R31, R26, 0x60, RZ, 0x3c, !PT ;  /* 0x000000601a1f7812 */ /* 0x001fc600078e3cff */
        /* <DEDUP_REMOVED lines=22> */
[----:B------:R3:W-:Y:S01]  /*4590*/  STS.U16 [R31+UR7+0x1f00], R45 ;  /* 0x001f002d1f007988 */ /* 0x0007e20008000407 */
[----:B------:R4:W-:Y:S06]  /*45a0*/  MEMBAR.ALL.CTA ;  /* 0x0000000000007992 */ /* 0x0009ec0000008000 */
[----:B----4-:R-:W4:Y:S01]  /*45b0*/  FENCE.VIEW.ASYNC.S ;  /* 0x00000000000073c6 */ /* 0x010f220000000000 */
[--C-:B------:R-:W-:Y:S01]  /*45c0*/  FADD R64, R64, -R78.reuse ;  /* 0x8000004e40407221 */ /* 0x100fe20000000000 */
[----:B0-----:R-:W-:Y:S01]  /*45d0*/  FADD R24, -R85, R5 ;  /* 0x0000000555187221 */ /* 0x001fe20000000100 */
[--C-:B------:R-:W-:Y:S01]  /*45e0*/  FADD R39, R39, -R78.reuse ;  /* 0x8000004e27277221 */ /* 0x100fe20000000000 */
[----:B------:R-:W-:Y:S01]  /*45f0*/  FADD R41, R41, -R78 ;  /* 0x8000004e29297221 */ /* 0x000fe20000000000 */
[--C-:B------:R-:W-:Y:S01]  /*4600*/  FADD R30, R30, -R85.reuse ;  /* 0x800000551e1e7221 */ /* 0x100fe20000000000 */
        /* <DEDUP_REMOVED lines=12> */
[----:B------:R-:W-:Y:S01]  /*46d0*/  FADD R29, R29, -R85 ;  /* 0x800000551d1d7221 */ /* 0x000fe20000000000 */
[----:B------:R-:W-:Y:S01]  /*46e0*/  FMUL R13, R13, 1.4426950216293334961 ;  /* 0x3fb8aa3b0d0d7820 */ /* 0x000fe20000400000 */
        /* <DEDUP_REMOVED lines=27> */
[----:B--2---:R-:W0:Y:S01]  /*48a0*/  MUFU.EX2 R79, R24 ;  /* 0x00000018004f7308 */ /* 0x004e220000000800 */
[----:B------:R-:W-:-:S07]  /*48b0*/  USHF.L.U32 UR5, UR44, 0x6, URZ ;  /* 0x000000062c057899 */ /* 0x000fce000800063f */
[----:B------:R-:W-:Y:S08]  /*48c0*/  MUFU.EX2 R10, R10 ;  /* 0x0000000a000a7308 */ /* 0x000ff00000000800 */
[----:B------:R-:W-:Y:S08]  /*48d0*/  MUFU.EX2 R16, R16 ;  /* 0x0000001000107308 */ /* 0x000ff00000000800 */
[----:B------:R-:W-:Y:S08]  /*48e0*/  MUFU.EX2 R57, R57 ;  /* 0x0000003900397308 */ /* 0x000ff00000000800 */
[----:B------:R-:W-:Y:S08]  /*48f0*/  MUFU.EX2 R58, R58 ;  /* 0x0000003a003a7308 */ /* 0x000ff00000000800 */
[----:B------:R-:W-:Y:S08]  /*4900*/  MUFU.EX2 R61, R61 ;  /* 0x0000003d003d7308 */ /* 0x000ff00000000800 */
[----:B------:R-:W-:Y:S08]  /*4910*/  MUFU.EX2 R62, R62 ;  /* 0x0000003e003e7308 */ /* 0x000ff00000000800 */
[----:B------:R-:W-:Y:S08]  /*4920*/  MUFU.EX2 R65, R65 ;  /* 0x0000004100417308 */ /* 0x000ff00000000800 */
[----:B------:R-:W-:Y:S08]  /*4930*/  MUFU.EX2 R68, R68 ;  /* 0x0000004400447308 */ /* 0x000ff00000000800 */
[----:B------:R-:W-:Y:S01]  /*4940*/  MUFU.EX2 R224, R224 ;  /* 0x000000e000e07308 */ /* 0x000fe20000000800 */
[-C--:B-1----:R-:W-:Y:S01]  /*4950*/  FMUL R88, R88, R9.reuse ;  /* 0x0000000958587220 */ /* 0x082fe20000400000 */
[-C--:B------:R-:W-:Y:S01]  /*4960*/  FMUL R89, R89, R9.reuse ;  /* 0x0000000959597220 */ /* 0x080fe20000400000 */
[-C--:B------:R-:W-:Y:S01]  /*4970*/  FMUL R92, R92, R9.reuse ;  /* 0x000000095c5c7220 */ /* 0x080fe20000400000 */
[-C--:B------:R-:W-:Y:S01]  /*4980*/  FMUL R93, R93, R9.reuse ;  /* 0x000000095d5d7220 */ /* 0x080fe20000400000 */
[-C--:B------:R-:W-:Y:S01]  /*4990*/  FMUL R96, R96, R9.reuse ;  /* 0x0000000960607220 */ /* 0x080fe20000400000 */
[-C--:B------:R-:W-:Y:S01]  /*49a0*/  FMUL R97, R97, R9.reuse ;  /* 0x0000000961617220 */ /* 0x080fe20000400000 */
[-C--:B------:R-:W-:Y:S01]  /*49b0*/  FMUL R100, R100, R9.reuse ;  /* 0x0000000964647220 */ /* 0x080fe20000400000 */
[----:B------:R-:W1:Y:S01]  /*49c0*/  MUFU.EX2 R13, R13 ;  /* 0x0000000d000d7308 */ /* 0x000e620000000800 */
[----:B------:R-:W-:Y:S01]  /*49d0*/  FMUL R101, R101, R9 ;  /* 0x0000000965657220 */ /* 0x000fe20000400000 */
[----:B------:R-:W-:Y:S01]  /*49e0*/  F2FP.F16.F32.PACK_AB R26, R17, R81 ;  /* 0x00000051111a723e */ /* 0x000fe200000000ff */
[----:B------:R-:W-:Y:S01]  /*49f0*/  UMOV UR43, 0x40000040 ;  /* 0x40000040002b7882 */ /* 0x000fe20000000000 */
[----:B------:R-:W-:Y:S01]  /*4a00*/  F2FP.F16.F32.PACK_AB R33, R67, R66 ;  /* 0x000000424321723e */ /* 0x000fe200000000ff */
[----:B------:R-:W2:Y:S03]  /*4a10*/  LDL R218, [R1+0x28] ;  /* 0x0000280001da7983 */ /* 0x000ea60000100800 */
[----:B------:R-:W5:Y:S08]  /*4a20*/  MUFU.EX2 R11, R11 ;  /* 0x0000000b000b7308 */ /* 0x000f700000000800 */
[----:B------:R-:W4:Y:S08]  /*4a30*/  MUFU.EX2 R64, R64 ;  /* 0x0000004000407308 */ /* 0x000f300000000800 */
[----:B------:R-:W-:Y:S08]  /*4a40*/  MUFU.EX2 R70, R70 ;  /* 0x0000004600467308 */ /* 0x000ff00000000800 */
[----:B------:R-:W4:Y:S08]  /*4a50*/  MUFU.EX2 R73, R73 ;  /* 0x0000004900497308 */ /* 0x000f300000000800 */
[----:B------:R-:W-:Y:S08]  /*4a60*/  MUFU.EX2 R74, R74 ;  /* 0x0000004a004a7308 */ /* 0x000ff00000000800 */
[----:B------:R-:W-:Y:S08]  /*4a70*/  MUFU.EX2 R225, R51 ;  /* 0x0000003300e17308 */ /* 0x000ff00000000800 */
[----:B------:R-:W-:Y:S08]  /*4a80*/  MUFU.EX2 R226, R54 ;  /* 0x0000003600e27308 */ /* 0x000ff00000000800 */
[----:B------:R-:W-:Y:S08]  /*4a90*/  MUFU.EX2 R227, R227 ;  /* 0x000000e300e37308 */ /* 0x000ff00000000800 */
[----:B------:R-:W-:Y:S08]  /*4aa0*/  MUFU.EX2 R230, R39 ;  /* 0x0000002700e67308 */ /* 0x000ff00000000800 */
[----:B------:R-:W-:Y:S08]  /*4ab0*/  MUFU.EX2 R82, R41 ;  /* 0x0000002900527308 */ /* 0x000ff00000000800 */
[----:B------:R-:W-:Y:S08]  /*4ac0*/  MUFU.EX2 R86, R37 ;  /* 0x0000002500567308 */ /* 0x000ff00000000800 */
[----:B------:R-:W4:Y:S08]  /*4ad0*/  MUFU.EX2 R87, R36 ;  /* 0x0000002400577308 */ /* 0x000f300000000800 */
        /* <DEDUP_REMOVED lines=10> */
[----:B------:R3:W-:Y:S08]  /*4b80*/  MUFU.EX2 R201, R25 ;  /* 0x0000001900c97308 */ /* 0x0007f00000000800 */
[----:B------:R4:W4:Y:S08]  /*4b90*/  MUFU.EX2 R205, R27 ;  /* 0x0000001b00cd7308 */ /* 0x0009300000000800 */
[----:B------:R-:W-:Y:S08]  /*4ba0*/  MUFU.EX2 R5, R50 ;  /* 0x0000003200057308 */ /* 0x000ff00000000800 */
[----:B------:R4:W4:Y:S01]  /*4bb0*/  MUFU.EX2 R202, R29 ;  /* 0x0000001d00ca7308 */ /* 0x0009220000000800 */
[----:B------:R-:W-:Y:S01]  /*4bc0*/  ULOP3.LUT UR5, UR5, 0x100, URZ, 0xc0, !UPT ;  /* 0x0000010005057892 */ /* 0x000fe2000f8ec03f */
[-C--:B0-----:R-:W-:Y:S01]  /*4bd0*/  FMUL R90, R90, R79.reuse ;  /* 0x0000004f5a5a7220 */ /* 0x081fe20000400000 */
[-C--:B------:R-:W-:Y:S01]  /*4be0*/  FMUL R91, R91, R79.reuse ;  /* 0x0000004f5b5b7220 */ /* 0x080fe20000400000 */
[-C--:B------:R-:W-:Y:S01]  /*4bf0*/  FMUL R94, R94, R79.reuse ;  /* 0x0000004f5e5e7220 */ /* 0x080fe20000400000 */
[----:B------:R-:W-:Y:S01]  /*4c00*/  ULEA.HI UR5, UR7, UR5, URZ, 0x1c ;  /* 0x0000000507057291 */ /* 0x000fe2000f8fe03f */
[-C--:B------:R-:W-:Y:S01]  /*4c10*/  FMUL R95, R95, R79.reuse ;  /* 0x0000004f5f5f7220 */ /* 0x080fe20000400000 */
[-C--:B------:R-:W-:Y:S01]  /*4c20*/  FMUL R98, R98, R79.reuse ;  /* 0x0000004f62627220 */ /* 0x080fe20000400000 */
[-C--:B------:R-:W-:Y:S01]  /*4c30*/  FMUL R99, R99, R79.reuse ;  /* 0x0000004f63637220 */ /* 0x080fe20000400000 */
[-C--:B------:R-:W-:Y:S01]  /*4c40*/  FMUL R102, R102, R79.reuse ;  /* 0x0000004f66667220 */ /* 0x080fe20000400000 */
[----:B------:R-:W-:Y:S01]  /*4c50*/  FMUL R103, R103, R79 ;  /* 0x0000004f67677220 */ /* 0x000fe20000400000 */
[----:B-1----:R-:W-:Y:S01]  /*4c60*/  F2FP.F16.F32.PACK_AB R24, R13, R8 ;  /* 0x000000080d18723e */ /* 0x002fe200000000ff */
[----:B------:R-:W-:Y:S01]  /*4c70*/  ULOP3.LUT UR42, UR5, 0x3fff, URZ, 0xc0, !UPT ;  /* 0x00003fff052a7892 */ /* 0x000fe2000f8ec03f */
[----:B-----5:R-:W-:-:S02]  /*4c80*/  F2FP.F16.F32.PACK_AB R28, R11, R10 ;  /* 0x0000000a0b1c723e */ /* 0x020fc400000000ff */
[----:B---3--:R-:W-:Y:S02]  /*4c90*/  F2FP.F16.F32.PACK_AB R25, R14, R12 ;  /* 0x0000000c0e19723e */ /* 0x008fe400000000ff */
[----:B----4-:R-:W-:Y:S02]  /*4ca0*/  F2FP.F16.F32.PACK_AB R27, R18, R15 ;  /* 0x0000000f121b723e */ /* 0x010fe400000000ff */
[----:B------:R-:W-:Y:S02]  /*4cb0*/  F2FP.F16.F32.PACK_AB R29, R59, R56 ;  /* 0x000000383b1d723e */ /* 0x000fe400000000ff */
[----:B------:R-:W-:Y:S02]  /*4cc0*/  F2FP.F16.F32.PACK_AB R30, R57, R16 ;  /* 0x00000010391e723e */ /* 0x000fe400000000ff */
[----:B------:R-:W-:Y:S02]  /*4cd0*/  F2FP.F16.F32.PACK_AB R31, R63, R60 ;  /* 0x0000003c3f1f723e */ /* 0x000fe400000000ff */
[----:B------:R-:W-:-:S02]  /*4ce0*/  F2FP.F16.F32.PACK_AB R32, R61, R58 ;  /* 0x0000003a3d20723e */ /* 0x000fc400000000ff */
[----:B------:R-:W-:Y:S02]  /*4cf0*/  F2FP.F16.F32.PACK_AB R34, R64, R62 ;  /* 0x0000003e4022723e */ /* 0x000fe400000000ff */
[----:B------:R-:W-:Y:S02]  /*4d00*/  F2FP.F16.F32.PACK_AB R35, R71, R69 ;  /* 0x000000454723723e */ /* 0x000fe400000000ff */
        /* <DEDUP_REMOVED lines=19> */
[----:B------:R-:W-:Y:S01]  /*4e40*/  F2FP.F16.F32.PACK_AB R55, R202, R5 ;  /* 0x00000005ca37723e */ /* 0x000fe200000000ff */
[----:B------:R-:W-:Y:S06]  /*4e50*/  BAR.SYNC.DEFER_BLOCKING 0x0 ;  /* 0x0000000000007b1d */ /* 0x000fec0000010000 */
[----:B------:R-:W-:-:S06]  /*4e60*/  WARPGROUP.ARRIVE ;  /* 0x00000000000079c5 */ /* 0x000fcc0000000000 */
[----:B------:R-:W-:Y:S01]  /*4e70*/  HGMMA.64x32x16.F32 R88, R24, gdesc[UR40], R88 ;  /* 0x0060002818587df0 */ /* 0x000fe20008700858 */
[----:B------:R-:W-:Y:S01]  /*4e80*/  UIADD3 UR42, UP0, UR42, 0x2, URZ ;  /* 0x000000022a2a7890 */ /* 0x000fe2000ff1e03f */
[----:B------:R-:W-:-:S03]  /*4e90*/  UMOV UR5, URZ ;  /* 0x0000003f00057c82 */ /* 0x000fc60008000000 */
[----:B------:R-:W-:-:S04]  /*4ea0*/  UIADD3.X UR43, UR5, 0x40000040, URZ, UP0, !UPT ;  /* 0x40000040052b7890 */ /* 0x000fc800087fe43f */
[----:B------:R-:W-:-:S05]  /*4eb0*/  UIADD3.64 UR46, UR42, 0x2, URZ ;  /* 0x000000022a2e7897 */ /* 0x000fca000fffe03f */
[----:B------:R-:W-:Y:S04]  /*4ec0*/  HGMMA.64x32x16.F32 R88, R28, gdesc[UR40], R88 ;  /* 0x006000281c587df0 */ /* 0x000fe80008700858 */
[----:B------:R-:W-:Y:S01]  /*4ed0*/  HGMMA.64x32x16.F32 R88, R32, gdesc[UR44], R88 ;  /* 0x0060002c20587df0 */ /* 0x000fe20008700858 */
[----:B------:R-:W-:-:S09]  /*4ee0*/  UIADD3.64 UR46, UR42, 0x4, URZ ;  /* 0x000000042a2e7897 */ /* 0x000fd2000fffe03f */
[----:B------:R-:W-:Y:S01]  /*4ef0*/  HGMMA.64x32x16.F32 R88, R36, gdesc[UR44], R88 ;  /* 0x0060002c24587df0 */ /* 0x000fe20008700858 */
[----:B------:R-:W-:Y:S01]  /*4f00*/  UIADD3.64 UR46, UR42, 0x1fe, URZ ;  /* 0x000001fe2a2e7897 */ /* 0x000fe2000fffe03f */
[----:B------:R-:W-:Y:S01]  /*4f10*/  FADD R8, R8, R13 ;  /* 0x0000000d08087221 */ /* 0x000fe20000000000 */
[----:B------:R-:W-:-:S03]  /*4f20*/  FADD R12, R12, R14 ;  /* 0x0000000e0c0c7221 */ /* 0x000fc60000000000 */
[----:B------:R-:W-:Y:S01]  /*4f30*/  FADD R8, R81, R8 ;  /* 0x0000000851087221 */ /* 0x000fe20000000000 */
[----:B------:R-:W-:-:S03]  /*4f40*/  FADD R15, R15, R12 ;  /* 0x0000000c0f0f7221 */ /* 0x000fc60000000000 */
[----:B------:R-:W-:Y:S01]  /*4f50*/  FADD R17, R17, R8 ;  /* 0x0000000811117221 */ /* 0x000fe20000000000 */
[----:B------:R-:W-:-:S03]  /*4f60*/  FADD R15, R18, R15 ;  /* 0x0000000f120f7221 */ /* 0x000fc60000000000 */
[----:B------:R-:W-:Y:S01]  /*4f70*/  FADD R10, R10, R17 ;  /* 0x000000110a0a7221 */ /* 0x000fe20000000000 */
[----:B------:R-:W-:Y:S01]  /*4f80*/  FADD R56, R56, R15 ;  /* 0x0000000f38387221 */ /* 0x000fe20000000000 */
[----:B------:R-:W-:Y:S02]  /*4f90*/  HGMMA.64x32x16.F32 R88, R40, gdesc[UR44], R88 ;  /* 0x0060002c28587df0 */ /* 0x000fe40008700858 */
[----:B------:R-:W-:Y:S01]  /*4fa0*/  FADD R11, R11, R10 ;  /* 0x0000000a0b0b7221 */ /* 0x000fe20000000000 */
[----:B------:R-:W-:Y:S01]  /*4fb0*/  FADD R59, R59, R56 ;  /* 0x000000383b3b7221 */ /* 0x000fe20000000000 */
[----:B------:R-:W-:Y:S02]  /*4fc0*/  UIADD3.64 UR46, UR42, 0x200, URZ ;  /* 0x000002002a2e7897 */ /* 0x000fe4000fffe03f */
[----:B------:R-:W-:Y:S01]  /*4fd0*/  FADD R16, R16, R11 ;  /* 0x0000000b10107221 */ /* 0x000fe20000000000 */
[----:B------:R-:W-:-:S03]  /*4fe0*/  FADD R60, R60, R59 ;  /* 0x0000003b3c3c7221 */ /* 0x000fc60000000000 */
        /* <DEDUP_REMOVED lines=35> */
[----:B------:R-:W-:Y:S01]  /*5220*/  HGMMA.64x32x16.F32 R88, R48, gdesc[UR44], R88 ;  /* 0x0060002c30587df0 */ /* 0x000fe20008700858 */
[----:B------:R-:W-:Y:S02]  /*5230*/  FADD R239, R200, R239 ;  /* 0x000000efc8ef7221 */ /* 0x000fe40000000000 */
[----:B------:R-:W-:Y:S02]  /*5240*/  FADD R229, R230, R229 ;  /* 0x000000e5e6e57221 */ /* 0x000fe40000000000 */
[----:B------:R-:W-:Y:S02]  /*5250*/  FADD R239, R204, R239 ;  /* 0x000000efccef7221 */ /* 0x000fe40000000000 */
[----:B------:R-:W-:Y:S02]  /*5260*/  FADD R82, R82, R229 ;  /* 0x000000e552527221 */ /* 0x000fe40000000000 */
[----:B------:R-:W-:-:S02]  /*5270*/  FADD R239, R208, R239 ;  /* 0x000000efd0ef7221 */ /* 0x000fc40000000000 */
[----:B------:R-:W-:Y:S02]  /*5280*/  FADD R82, R77, R82 ;  /* 0x000000524d527221 */ /* 0x000fe40000000000 */
        /* <DEDUP_REMOVED lines=9> */
[----:B------:R-:W-:Y:S01]  /*5320*/  FADD R231, R4, R231 ;  /* 0x000000e704e77221 */ /* 0x000fe20000000000 */
[----:B------:R-:W-:Y:S01]  /*5330*/  UIADD3.64 UR42, UR42, 0x204, URZ ;  /* 0x000002042a2a7897 */ /* 0x000fe2000fffe03f */
[----:B------:R-:W-:Y:S01]  /*5340*/  FADD R5, R202, R5 ;  /* 0x00000005ca057221 */ /* 0x000fe20000000000 */
[----:B------:R-:W0:Y:S02]  /*5350*/  S2R R222, SR_CTAID.X ;  /* 0x0000000000de7919 */ /* 0x000e240000002500 */
[----:B------:R-:W1:Y:S04]  /*5360*/  SHFL.BFLY PT, R4, R231, 0x2, 0x1f ;  /* 0x0c401f00e7047f89 */ /* 0x000e6800000e0000 */
[----:B------:R-:W3:Y:S01]  /*5370*/  SHFL.BFLY PT, R8, R5, 0x2, 0x1f ;  /* 0x0c401f0005087f89 */ /* 0x000ee200000e0000 */
[----:B------:R-:W-:Y:S01]  /*5380*/  HGMMA.64x32x16.F32 R88, R52, gdesc[UR40], R88, gsb0 ;  /* 0x0060002834587df0 */ /* 0x000fe20008000858 */
[----:B-1----:R-:W-:Y:S01]  /*5390*/  FADD R4, R231, R4 ;  /* 0x00000004e7047221 */ /* 0x002fe20000000000 */
[----:B---3--:R-:W-:-:S04]  /*53a0*/  FADD R10, R5, R8 ;  /* 0x00000008050a7221 */ /* 0x008fc80000000000 */
[----:B------:R-:W1:Y:S04]  /*53b0*/  SHFL.BFLY PT, R11, R4, 0x1, 0x1f ;  /* 0x0c201f00040b7f89 */ /* 0x000e6800000e0000 */
[----:B------:R-:W3:Y:S01]  /*53c0*/  SHFL.BFLY PT, R13, R10, 0x1, 0x1f ;  /* 0x0c201f000a0d7f89 */ /* 0x000ee200000e0000 */
[----:B0-----:R-:W-:Y:S01]  /*53d0*/  IMAD.SHL.U32 R222, R222, 0x40, RZ ;  /* 0x00000040dede7824 */ /* 0x001fe200078e00ff */
[----:B------:R-:W-:-:S03]  /*53e0*/  UIADD3 UR4, UR4, 0x80, URZ ;  /* 0x0000008004047890 */ /* 0x000fc6000fffe03f */
[----:B------:R-:W-:-:S05]  /*53f0*/  VIADD R222, R222, 0x40 ;  /* 0x00000040dede7836 */ /* 0x000fca0000000000 */
[----:B------:R-:W-:Y:S01]  /*5400*/  ISETP.LE.AND P0, PT, R222, UR4, PT ;  /* 0x00000004de007c0c */ /* 0x000fe2000bf03270 */
[----:B--2---:R-:W-:Y:S02]  /*5410*/  IMAD R0, R218, 0x80, R0 ;  /* 0x00000080da007824 */ /* 0x004fe400078e0200 */
[----:B------:R-:W-:Y:S02]  /*5420*/  IMAD R2, R19, 0x80, R2 ;  /* 0x0000008013027824 */ /* 0x000fe400078e0202 */
[----:B------:R-:W-:Y:S02]  /*5430*/  IMAD.MOV.U32 R5, RZ, RZ, R85 ;  /* 0x000000ffff057224 */ /* 0x000fe400078e0055 */
[----:B-1----:R-:W-:Y:S01]  /*5440*/  FADD R8, R4, R11 ;  /* 0x0000000b04087221 */ /* 0x002fe20000000000 */
[----:B---3--:R-:W-:-:S03]  /*5450*/  FADD R12, R10, R13 ;  /* 0x0000000d0a0c7221 */ /* 0x008fc60000000000 */
[----:B------:R-:W-:Y:S01]  /*5460*/  FFMA R6, R9, R6, R8 ;  /* 0x0000000609067223 */ /* 0x000fe20000000008 */
[----:B------:R-:W-:Y:S01]  /*5470*/  IMAD.MOV.U32 R4, RZ, RZ, R78 ;  /* 0x000000ffff047224 */ /* 0x000fe200078e004e */
[----:B------:R-:W-:Y:S02]  /*5480*/  WARPGROUP.DEPBAR.LE gsb0, 0x0 ;  /* 0x00008000000079c5 */ /* 0x000fe40000010000 */
[----:B------:R-:W-:Y:S01]  /*5490*/  FFMA R7, R79, R7, R12 ;  /* 0x000000074f077223 */ /* 0x000fe2000000000c */
[----:B------:R-:W-:Y:S06]  /*54a0*/  @!P0 BRA `(.L_x_1) ;  /* 0xffffffc000f48947 */ /* 0x000fec000383ffff */
.L_x_0:
[C---:B0-----:R-:W-:Y:S01]  /*54b0*/  IMAD.SHL.U32 R0, R252.reuse, 0x4, RZ ;  /* 0x00000004fc007824 */ /* 0x041fe200078e00ff */
[----:B------:R-:W-:Y:S01]  /*54c0*/  SHF.R.S32.HI R5, RZ, 0x2, R252 ;  /* 0x00000002ff057819 */ /* 0x000fe200000114fc */
[C---:B------:R-:W-:Y:S01]  /*54d0*/  IMAD.SHL.U32 R3, R252.reuse, 0x40, RZ ;  /* 0x00000040fc037824 */ /* 0x040fe200078e00ff */
[C---:B------:R-:W-:Y:S01]  /*54e0*/  LOP3.LUT R13, R252.reuse, 0x80, RZ, 0xc0, !PT ;  /* 0x00000080fc0d7812 */ /* 0x040fe200078ec0ff */
[----:B------:R-:W-:Y:S01]  /*54f0*/  IMAD.SHL.U32 R4, R252, 0x8, RZ ;  /* 0x00000008fc047824 */ /* 0x000fe200078e00ff */
[----:B------:R-:W-:Y:S01]  /*5500*/  LOP3.LUT R2, R0, 0x1b8, RZ, 0xc0, !PT ;  /* 0x000001b800027812 */ /* 0x000fe200078ec0ff */
[----:B------:R-:W-:Y:S01]  /*5510*/  IMAD.MOV.U32 R21, RZ, RZ, R6 ;  /* 0x000000ffff157224 */ /* 0x000fe200078e0006 */
[----:B------:R-:W-:Y:S01]  /*5520*/  SGXT R5, R5, 0x1 ;  /* 0x000000010505781a */ /* 0x000fe20000000200 */
[----:B------:R-:W-:Y:S01]  /*5530*/  FMUL R15, R92, 0.25 ;  /* 0x3e8000005c0f7820 */ /* 0x000fe20000400000 */
[----:B------:R-:W-:Y:S01]  /*5540*/  LOP3.LUT R3, R2, 0x40, R3, 0xf8, !PT ;  /* 0x0000004002037812 */ /* 0x000fe200078ef803 */
[----:B------:R-:W-:Y:S01]  /*5550*/  FMUL R19, R88, 0.25 ;  /* 0x3e80000058137820 */ /* 0x000fe20000400000 */
[----:B------:R-:W-:Y:S01]  /*5560*/  SHF.R.U32.HI R8, RZ, 0x1, R13 ;  /* 0x00000001ff087819 */ /* 0x000fe2000001160d */
[----:B------:R-:W-:Y:S01]  /*5570*/  BAR.SYNC.DEFER_BLOCKING 0x0 ;  /* 0x0000000000007b1d */ /* 0x000fe20000010000 */
[----:B------:R-:W-:-:S02]  /*5580*/  LOP3.LUT R11, R252, 0x3, RZ, 0xc0, !PT ;  /* 0x00000003fc0b7812 */ /* 0x000fc400078ec0ff */
[----:B------:R-:W-:Y:S02]  /*5590*/  LOP3.LUT R2, R4, 0x380, RZ, 0xc0, !PT ;  /* 0x0000038004027812 */ /* 0x000fe400078ec0ff */
[----:B------:R-:W-:-:S03]  /*55a0*/  SHF.R.S32.HI R10, RZ, 0x4, R252 ;  /* 0x00000004ff0a7819 */ /* 0x000fc600000114fc */
[----:B------:R-:W0:Y:S01]  /*55b0*/  LDC R36, c[0x0][0x278] ;  /* 0x00009e00ff247b82 */ /* 0x000e220000000800 */
[----:B------:R-:W-:Y:S01]  /*55c0*/  LOP3.LUT R9, R8, 0x840, R5, 0x78, !PT ;  /* 0x0000084008097812 */ /* 0x000fe200078e7805 */
[----:B------:R-:W-:Y:S01]  /*55d0*/  IMAD R8, R11, 0x10, R2 ;  /* 0x000000100b087824 */ /* 0x000fe200078e0202 */
[----:B------:R-:W-:Y:S01]  /*55e0*/  SGXT R2, R10, 0x1 ;  /* 0x000000010a02781a */ /* 0x000fe20000000200 */
[----:B------:R-:W-:Y:S01]  /*55f0*/  FMUL R10, R89, 0.25 ;  /* 0x3e800000590a7820 */ /* 0x000fe20000400000 */
[----:B------:R-:W-:Y:S01]  /*5600*/  SHF.R.S32.HI R12, RZ, 0x3, R252 ;  /* 0x00000003ff0c7819 */ /* 0x000fe200000114fc */
[----:B------:R-:W1:Y:S01]  /*5610*/  S2R R200, SR_CTAID.X ;  /* 0x0000000000c87919 */ /* 0x000e620000002500 */
[----:B------:R-:W-:Y:S01]  /*5620*/  LOP3.LUT R2, R3, 0x840, R2, 0x78, !PT ;  /* 0x0000084003027812 */ /* 0x000fe200078e7802 */
[----:B------:R-:W-:Y:S01]  /*5630*/  FMUL R3, R102, 0.25 ;  /* 0x3e80000066037820 */ /* 0x000fe20000400000 */
[----:B------:R-:W-:Y:S01]  /*5640*/  LOP3.LUT R11, R0, 0xc0, RZ, 0xc0, !PT ;  /* 0x000000c0000b7812 */ /* 0x000fe200078ec0ff */
[----:B------:R-:W-:Y:S01]  /*5650*/  FMUL R0, R103, 0.25 ;  /* 0x3e80000067007820 */ /* 0x000fe20000400000 */
[----:B------:R-:W-:Y:S01]  /*5660*/  FSETP.GT.AND P1, PT, |R7|, 8.50705917302346158658e+37, PT ;  /* 0x7e8000000700780b */ /* 0x000fe20003f24200 */
[----:B------:R-:W-:-:S02]  /*5670*/  IMAD R24, R13, 0x8, R2 ;  /* 0x000000080d187824 */ /* 0x000fc400078e0202 */
[----:B------:R-:W-:Y:S01]  /*5680*/  FMUL R2, R99, 0.25 ;  /* 0x3e80000063027820 */ /* 0x000fe20000400000 */
[----:B------:R-:W-:Y:S01]  /*5690*/  SGXT R5, R12, 0x1 ;  /* 0x000000010c05781a */ /* 0x000fe20000000200 */
[----:B------:R-:W2:Y:S01]  /*56a0*/  LDC.64 R46, c[0x0][0x228] ;  /* 0x00008a00ff2e7b82 */ /* 0x000ea20000000a00 */
[----:B------:R-:W-:Y:S01]  /*56b0*/  FSEL R103, R0, R103, P1 ;  /* 0x0000006700677208 */ /* 0x000fe20000800000 */
[----:B------:R-:W-:Y:S01]  /*56c0*/  FMUL R0, R95, 0.25 ;  /* 0x3e8000005f007820 */ /* 0x000fe20000400000 */
[----:B------:R-:W-:Y:S01]  /*56d0*/  FSEL R99, R2, R99, P1 ;  /* 0x0000006302637208 */ /* 0x000fe20000800000 */
[----:B------:R-:W-:Y:S01]  /*56e0*/  FMUL R2, R91, 0.25 ;  /* 0x3e8000005b027820 */ /* 0x000fe20000400000 */
[----:B------:R-:W-:Y:S01]  /*56f0*/  LOP3.LUT R5, R5, 0x1008, RZ, 0xc0, !PT ;  /* 0x0000100805057812 */ /* 0x000fe200078ec0ff */
[----:B------:R-:W-:Y:S01]  /*5700*/  ULDC.64 UR4, c[0x0][0x270] ;  /* 0x00009c0000047ab9 */ /* 0x000fe20000000a00 */
[----:B------:R-:W-:Y:S01]  /*5710*/  LOP3.LUT R4, R4, 0x38, RZ, 0xc0, !PT ;  /* 0x0000003804047812 */ /* 0x000fe200078ec0ff */
[----:B------:R-:W-:Y:S01]  /*5720*/  UIMAD UR4, UR6, UR4, URZ ;  /* 0x00000004060472a4 */ /* 0x000fe2000f8e023f */
[----:B------:R-:W-:Y:S01]  /*5730*/  IADD3 R30, R5, R9, R8 ;  /* 0x00000009051e7210 */ /* 0x000fe20007ffe008 */
[----:B------:R-:W-:Y:S01]  /*5740*/  FMUL R5, R94, 0.25 ;  /* 0x3e8000005e057820 */ /* 0x000fe20000400000 */
[----:B------:R-:W-:Y:S01]  /*5750*/  FSEL R95, R0, R95, P1 ;  /* 0x0000005f005f7208 */ /* 0x000fe20000800000 */
[----:B------:R-:W-:Y:S01]  /*5760*/  FMUL R0, R101, 0.25 ;  /* 0x3e80000065007820 */ /* 0x000fe20000400000 */
[----:B------:R-:W-:-:S02]  /*5770*/  IADD3 R11, R11, UR7, R4 ;  /* 0x000000070b0b7c10 */ /* 0x000fc4000fffe004 */
[----:B------:R-:W-:Y:S01]  /*5780*/  FSEL R9, R3, R102, P1 ;  /* 0x0000006603097208 */ /* 0x000fe20000800000 */
[----:B------:R-:W-:Y:S01]  /*5790*/  FMUL R3, R98, 0.25 ;  /* 0x3e80000062037820 */ /* 0x000fe20000400000 */
[----:B------:R-:W-:Y:S01]  /*57a0*/  FSEL R91, R2, R91, P1 ;  /* 0x0000005b025b7208 */ /* 0x000fe20000800000 */
[----:B------:R-:W-:Y:S01]  /*57b0*/  FMUL R2, R97, 0.25 ;  /* 0x3e80000061027820 */ /* 0x000fe20000400000 */
[----:B------:R-:W-:Y:S02]  /*57c0*/  LOP3.LUT R4, R252, 0x8, RZ, 0xc0, !PT ;  /* 0x00000008fc047812 */ /* 0x000fe400078ec0ff */
[----:B------:R-:W-:Y:S02]  /*57d0*/  FSETP.GT.AND P2, PT, |R21|, 8.50705917302346158658e+37, PT ;  /* 0x7e8000001500780b */ /* 0x000fe40003f44200 */
[----:B------:R-:W-:Y:S01]  /*57e0*/  LEA.HI R37, R4, R11, RZ, 0x1f ;  /* 0x0000000b04257211 */ /* 0x000fe200078ff8ff */
[----:B------:R-:W-:Y:S01]  /*57f0*/  FMUL R4, R93, 0.25 ;  /* 0x3e8000005d047820 */ /* 0x000fe20000400000 */
[----:B------:R-:W-:Y:S01]  /*5800*/  FSEL R8, R0, R101, P2 ;  /* 0x0000006500087208 */ /* 0x000fe20001000000 */
[----:B------:R-:W-:Y:S01]  /*5810*/  FMUL R0, R21, 8388608 ;  /* 0x4b00000015007820 */ /* 0x000fe20000400000 */
[----:B------:R-:W-:Y:S01]  /*5820*/  FSEL R11, R3, R98, P1 ;  /* 0x00000062030b7208 */ /* 0x000fe20000800000 */
[----:B------:R-:W-:Y:S01]  /*5830*/  FMUL R3, R90, 0.25 ;  /* 0x3e8000005a037820 */ /* 0x000fe20000400000 */
[----:B------:R-:W-:Y:S01]  /*5840*/  FSEL R14, R2, R97, P2 ;  /* 0x00000061020e7208 */ /* 0x000fe20001000000 */
[----:B------:R-:W-:Y:S01]  /*5850*/  FMUL R2, R7, 8388608 ;  /* 0x4b00000007027820 */ /* 0x000fe20000400000 */
[----:B------:R-:W-:Y:S01]  /*5860*/  FSETP.GEU.AND P3, PT, R21, 1.175494350822287508e-38, PT ;  /* 0x008000001500780b */ /* 0x000fe20003f6e000 */
[----:B-1----:R-:W-:Y:S01]  /*5870*/  IMAD.SHL.U32 R200, R200, 0x40, RZ ;  /* 0x00000040c8c87824 */ /* 0x002fe200078e00ff */
[----:B------:R-:W-:-:S02]  /*5880*/  FSETP.GEU.AND P4, PT, R7, 1.175494350822287508e-38, PT ;  /* 0x008000000700780b */ /* 0x000fc40003f8e000 */
[----:B------:R-:W-:Y:S02]  /*5890*/  FSEL R26, R0, R21, !P3 ;  /* 0x00000015001a7208 */ /* 0x000fe40005800000 */
[----:B------:R-:W-:Y:S01]  /*58a0*/  FSEL R17, R3, R90, P1 ;  /* 0x0000005a03117208 */ /* 0x000fe20000800000 */
[----:B------:R-:W-:Y:S01]  /*58b0*/  FMUL R3, R100, 0.25 ;  /* 0x3e80000064037820 */ /* 0x000fe20000400000 */
[C---:B------:R-:W-:Y:S02]  /*58c0*/  FSETP.GEU.AND P5, PT, |R7|.reuse, 1.175494350822287508e-38, PT ;  /* 0x008000000700780b */ /* 0x040fe40003fae200 */
[----:B------:R-:W-:Y:S01]  /*58d0*/  FSEL R28, R2, R7, !P4 ;  /* 0x00000007021c7208 */ /* 0x000fe20006000000 */
[----:B------:R-:W-:Y:S01]  /*58e0*/  @P1 FMUL R7, R7, 0.25 ;  /* 0x3e80000007071820 */ /* 0x000fe20000400000 */
[----:B------:R-:W-:Y:S01]  /*58f0*/  FSEL R13, R5, R94, P1 ;  /* 0x0000005e050d7208 */ /* 0x000fe20000800000 */
[----:B------:R-:W-:Y:S01]  /*5900*/  VIADD R2, R26, 0xc0cafb0d ;  /* 0xc0cafb0d1a027836 */ /* 0x000fe20000000000 */
[----:B------:R-:W-:Y:S01]  /*5910*/  FSETP.GEU.AND P1, PT, |R21|, 1.175494350822287508e-38, PT ;  /* 0x008000001500780b */ /* 0x000fe20003f2e200 */
[----:B------:R-:W-:Y:S01]  /*5920*/  FMUL R5, R96, 0.25 ;  /* 0x3e80000060057820 */ /* 0x000fe20000400000 */
[----:B------:R-:W-:Y:S01]  /*5930*/  FSEL R100, R3, R100, P2 ;  /* 0x0000006403647208 */ /* 0x000fe20001000000 */
[----:B------:R-:W-:Y:S01]  /*5940*/  VIADD R3, R28, 0xc0cafb0d ;  /* 0xc0cafb0d1c037836 */ /* 0x000fe20000000000 */
[----:B------:R-:W-:Y:S01]  /*5950*/  LOP3.LUT R2, R2, 0xff800000, RZ, 0xc0, !PT ;  /* 0xff80000002027812 */ /* 0x000fe200078ec0ff */
[----:B------:R-:W-:Y:S01]  /*5960*/  @P2 FMUL R21, R21, 0.25 ;  /* 0x3e80000015152820 */ /* 0x000fe20000400000 */
[----:B------:R-:W-:Y:S01]  /*5970*/  FSEL R96, R5, R96, P2 ;  /* 0x0000006005607208 */ /* 0x000fe20001000000 */
[----:B------:R-:W-:Y:S01]  /*5980*/  @!P5 FMUL R7, R7, 16777216 ;  /* 0x4b8000000707d820 */ /* 0x000fe20000400000 */
[----:B------:R-:W-:Y:S01]  /*5990*/  LOP3.LUT R5, R3, 0xff800000, RZ, 0xc0, !PT ;  /* 0xff80000003057812 */ /* 0x000fe200078ec0ff */
[----:B------:R-:W-:Y:S01]  /*59a0*/  @!P5 FMUL R11, R11, 16777216 ;  /* 0x4b8000000b0bd820 */ /* 0x000fe20000400000 */
[----:B------:R-:W-:Y:S01]  /*59b0*/  FSEL R0, RZ, -23, P3 ;  /* 0xc1b80000ff007808 */ /* 0x000fe20001800000 */
[----:B------:R1:W3:Y:S01]  /*59c0*/  MUFU.RCP R6, R7 ;  /* 0x0000000700067308 */ /* 0x0002e20000001000 */
[----:B------:R-:W-:Y:S01]  /*59d0*/  I2FP.F32.S32 R3, R2 ;  /* 0x0000000200037245 */ /* 0x000fe20000201400 */
[----:B------:R-:W-:Y:S01]  /*59e0*/  @!P1 FMUL R21, R21, 16777216 ;  /* 0x4b80000015159820 */ /* 0x000fe20000400000 */
[----:B------:R-:W-:Y:S01]  /*59f0*/  FSEL R16, R4, R93, P2 ;  /* 0x0000005d04107208 */ /* 0x000fe20001000000 */
[----:B------:R-:W-:Y:S01]  /*5a00*/  @!P1 FMUL R8, R8, 16777216 ;  /* 0x4b80000008089820 */ /* 0x000fe20000400000 */
[----:B------:R-:W-:Y:S01]  /*5a10*/  FSEL R92, R15, R92, P2 ;  /* 0x0000005c0f5c7208 */ /* 0x000fe20001000000 */
[----:B------:R-:W-:Y:S01]  /*5a20*/  FFMA.FTZ R0, R3, 1.1920928955078125e-07, R0 ;  /* 0x3400000003007823 */ /* 0x000fe20000010000 */
[----:B------:R-:W-:Y:S01]  /*5a30*/  FSEL R22, R10, R89, P2 ;  /* 0x000000590a167208 */ /* 0x000fe20001000000 */
[----:B------:R-:W4:Y:S01]  /*5a40*/  MUFU.RCP R3, R21 ;  /* 0x0000001500037308 */ /* 0x000f220000001000 */
[----:B------:R-:W-:Y:S01]  /*5a50*/  FSEL R88, R19, R88, P2 ;  /* 0x0000005813587208 */ /* 0x000fe20001000000 */
[----:B------:R-:W-:Y:S01]  /*5a60*/  @!P1 FMUL R100, R100, 16777216 ;  /* 0x4b80000064649820 */ /* 0x000fe20000400000 */
[----:B------:R-:W-:Y:S01]  /*5a70*/  LOP3.LUT R12, R252, 0xc0, RZ, 0xc0, !PT ;  /* 0x000000c0fc0c7812 */ /* 0x000fe200078ec0ff */
[----:B------:R-:W-:Y:S01]  /*5a80*/  @!P1 FMUL R14, R14, 16777216 ;  /* 0x4b8000000e0e9820 */ /* 0x000fe20000400000 */
[----:B------:R-:W-:Y:S01]  /*5a90*/  FSEL R4, RZ, -23, P4 ;  /* 0xc1b80000ff047808 */ /* 0x000fe20002000000 */
[----:B------:R-:W-:Y:S01]  /*5aa0*/  @!P1 FMUL R96, R96, 16777216 ;  /* 0x4b80000060609820 */ /* 0x000fe20000400000 */
[----:B-1----:R-:W-:Y:S01]  /*5ab0*/  I2FP.F32.S32 R7, R5 ;  /* 0x0000000500077245 */ /* 0x002fe20000201400 */
[----:B------:R-:W-:Y:S01]  /*5ac0*/  @!P1 FMUL R16, R16, 16777216 ;  /* 0x4b80000010109820 */ /* 0x000fe20000400000 */
[----:B------:R-:W-:Y:S01]  /*5ad0*/  @!P1 FMUL R92, R92, 16777216 ;  /* 0x4b8000005c5c9820 */ /* 0x000fe20000400000 */
[----:B------:R-:W-:Y:S01]  /*5ae0*/  @!P1 FMUL R22, R22, 16777216 ;  /* 0x4b80000016169820 */ /* 0x000fe20000400000 */
[----:B------:R-:W-:Y:S01]  /*5af0*/  @!P1 FMUL R88, R88, 16777216 ;  /* 0x4b80000058589820 */ /* 0x000fe20000400000 */
[----:B------:R-:W-:Y:S01]  /*5b00*/  ISETP.NE.U32.AND P0, PT, R12, RZ, PT ;  /* 0x000000ff0c00720c */ /* 0x000fe20003f05070 */
[----:B------:R-:W-:Y:S01]  /*5b10*/  @!P5 FMUL R103, R103, 16777216 ;  /* 0x4b8000006767d820 */ /* 0x000fe20000400000 */
[----:B------:R-:W-:Y:S01]  /*5b20*/  @!P5 FMUL R9, R9, 16777216 ;  /* 0x4b8000000909d820 */ /* 0x000fe20000400000 */
[----:B------:R-:W-:Y:S01]  /*5b30*/  @!P5 FMUL R99, R99, 16777216 ;  /* 0x4b8000006363d820 */ /* 0x000fe20000400000 */
[----:B------:R-:W-:Y:S01]  /*5b40*/  @!P5 FMUL R95, R95, 16777216 ;  /* 0x4b8000005f5fd820 */ /* 0x000fe20000400000 */
[----:B------:R-:W-:Y:S01]  /*5b50*/  @!P5 FMUL R13, R13, 16777216 ;  /* 0x4b8000000d0dd820 */ /* 0x000fe20000400000 */
[----:B------:R-:W-:Y:S01]  /*5b60*/  @!P5 FMUL R91, R91, 16777216 ;  /* 0x4b8000005b5bd820 */ /* 0x000fe20000400000 */
[----:B------:R-:W-:Y:S01]  /*5b70*/  @!P5 FMUL R17, R17, 16777216 ;  /* 0x4b8000001111d820 */ /* 0x000fe20000400000 */
[----:B------:R-:W-:Y:S01]  /*5b80*/  FFMA.FTZ R4, R7, 1.1920928955078125e-07, R4 ;  /* 0x3400000007047823 */ /* 0x000fe20000010004 */
[----:B---3--:R-:W-:Y:S01]  /*5b90*/  FMUL R12, R6, R11 ;  /* 0x0000000b060c7220 */ /* 0x008fe20000400000 */
[----:B------:R-:W-:-:S02]  /*5ba0*/  IMAD.IADD R2, R26, 0x1, -R2 ;  /* 0x000000011a027824 */ /* 0x000fc400078e0a02 */
[C---:B----4-:R-:W-:Y:S01]  /*5bb0*/  FMUL R8, R3.reuse, R8 ;  /* 0x0000000803087220 */ /* 0x050fe20000400000 */
[C---:B------:R-:W-:Y:S01]  /*5bc0*/  FMUL R100, R3.reuse, R100 ;  /* 0x0000006403647220 */ /* 0x040fe20000400000 */
[C---:B------:R-:W-:Y:S01]  /*5bd0*/  FMUL R7, R3.reuse, R14 ;  /* 0x0000000e03077220 */ /* 0x040fe20000400000 */
[C---:B------:R-:W-:Y:S01]  /*5be0*/  FMUL R11, R3.reuse, R96 ;  /* 0x00000060030b7220 */ /* 0x040fe20000400000 */
[C---:B------:R-:W-:Y:S01]  /*5bf0*/  FMUL R16, R3.reuse, R16 ;  /* 0x0000001003107220 */ /* 0x040fe20000400000 */
[C---:B------:R-:W-:Y:S01]  /*5c00*/  FMUL R92, R3.reuse, R92 ;  /* 0x0000005c035c7220 */ /* 0x040fe20000400000 */
[C---:B------:R-:W-:Y:S01]  /*5c10*/  FMUL R15, R3.reuse, R22 ;  /* 0x00000016030f7220 */ /* 0x040fe20000400000 */
[----:B------:R-:W-:Y:S01]  /*5c20*/  FMUL R3, R3, R88 ;  /* 0x0000005803037220 */ /* 0x000fe20000400000 */
[C---:B------:R-:W-:Y:S01]  /*5c30*/  FMUL R103, R6.reuse, R103 ;  /* 0x0000006706677220 */ /* 0x040fe20000400000 */
[C---:B------:R-:W-:Y:S01]  /*5c40*/  FMUL R9, R6.reuse, R9 ;  /* 0x0000000906097220 */ /* 0x040fe20000400000 */
[C---:B------:R-:W-:Y:S01]  /*5c50*/  FMUL R10, R6.reuse, R99 ;  /* 0x00000063060a7220 */ /* 0x040fe20000400000 */
[C---:B------:R-:W-:Y:S01]  /*5c60*/  FMUL R95, R6.reuse, R95 ;  /* 0x0000005f065f7220 */ /* 0x040fe20000400000 */
[C---:B------:R-:W-:Y:S01]  /*5c70*/  FMUL R13, R6.reuse, R13 ;  /* 0x0000000d060d7220 */ /* 0x040fe20000400000 */
[C---:B------:R-:W-:Y:S01]  /*5c80*/  FMUL R18, R6.reuse, R91 ;  /* 0x0000005b06127220 */ /* 0x040fe20000400000 */
[----:B------:R-:W-:Y:S01]  /*5c90*/  FMUL R20, R6, R17 ;  /* 0x0000001106147220 */ /* 0x000fe20000400000 */
[----:B------:R-:W-:-:S02]  /*5ca0*/  IMAD.MOV.U32 R6, RZ, RZ, 0x3dc6b27f ;  /* 0x3dc6b27fff067424 */ /* 0x000fc400078e00ff */
[----:B------:R-:W-:Y:S01]  /*5cb0*/  FADD R2, R2, -1 ;  /* 0xbf80000002027421 */ /* 0x000fe20000000000 */
[----:B------:R-:W-:Y:S01]  /*5cc0*/  IMAD.IADD R5, R28, 0x1, -R5 ;  /* 0x000000011c057824 */ /* 0x000fe200078e0a05 */
[----:B------:R-:W-:Y:S02]  /*5cd0*/  F2FP.F16.F32.PACK_AB R92, R92, R3 ;  /* 0x000000035c5c723e */ /* 0x000fe400000000ff */
[-C--:B------:R-:W-:Y:S01]  /*5ce0*/  FFMA.FTZ R3, R2, R6.reuse, -0.16845393180847167969 ;  /* 0xbe2c7f3002037423 */ /* 0x080fe20000010006 */
[----:B------:R-:W-:Y:S01]  /*5cf0*/  FADD R5, R5, -1 ;  /* 0xbf80000005057421 */ /* 0x000fe20000000000 */
[----:B------:R-:W-:Y:S02]  /*5d00*/  F2FP.F16.F32.PACK_AB R93, R100, R11 ;  /* 0x0000000b645d723e */ /* 0x000fe400000000ff */
[C---:B------:R-:W-:Y:S01]  /*5d10*/  FFMA.FTZ R3, R2.reuse, R3, 0.1716887056827545166 ;  /* 0x3e2fcf2a02037423 */ /* 0x040fe20000010003 */
[C---:B------:R-:W-:Y:S01]  /*5d20*/  FFMA.FTZ R6, R5.reuse, R6, -0.16845393180847167969 ;  /* 0xbe2c7f3005067423 */ /* 0x040fe20000010006 */
[----:B------:R-:W-:Y:S01]  /*5d30*/  SHF.R.U32.HI R11, RZ, 0x6, R252 ;  /* 0x00000006ff0b7819 */ /* 0x000fe200000116fc */
[----:B------:R-:W-:Y:S01]  /*5d40*/  STS.64 [R24+UR7], R92 ;  /* 0x0000005c18007988 */ /* 0x000fe20008000a07 */
[----:B------:R-:W-:Y:S01]  /*5d50*/  FFMA.FTZ R3, R2, R3, -0.17900948226451873779 ;  /* 0xbe374e4302037423 */ /* 0x000fe20000010003 */
[----:B------:R-:W-:Y:S01]  /*5d60*/  FFMA.FTZ R6, R5, R6, 0.1716887056827545166 ;  /* 0x3e2fcf2a05067423 */ /* 0x000fe20000010006 */
[----:B------:R-:W-:-:S02]  /*5d70*/  F2FP.F16.F32.PACK_AB R23, R8, R7 ;  /* 0x000000070817723e */ /* 0x000fc400000000ff */
[----:B------:R-:W-:Y:S01]  /*5d80*/  FFMA.FTZ R3, R2, R3, 0.20512372255325317383 ;  /* 0x3e520bf402037423 */ /* 0x000fe20000010003 */
[----:B------:R-:W-:Y:S01]  /*5d90*/  FFMA.FTZ R6, R5, R6, -0.17900948226451873779 ;  /* 0xbe374e4305067423 */ /* 0x000fe20000010006 */
[----:B------:R-:W-:Y:S02]  /*5da0*/  F2FP.F16.F32.PACK_AB R22, R16, R15 ;  /* 0x0000000f1016723e */ /* 0x000fe400000000ff */
[----:B------:R-:W-:Y:S01]  /*5db0*/  F2FP.F16.F32.PACK_AB R21, R9, R12 ;  /* 0x0000000c0915723e */ /* 0x000fe200000000ff */
[----:B------:R-:W-:Y:S01]  /*5dc0*/  FFMA.FTZ R3, R2, R3, -0.24046532809734344482 ;  /* 0xbe763c8b02037423 */ /* 0x000fe20000010003 */
[----:B------:R-:W-:Y:S01]  /*5dd0*/  F2FP.F16.F32.PACK_AB R20, R13, R20 ;  /* 0x000000140d14723e */ /* 0x000fe200000000ff */
[----:B------:R-:W-:Y:S01]  /*5de0*/  FFMA.FTZ R6, R5, R6, 0.20512372255325317383 ;  /* 0x3e520bf405067423 */ /* 0x000fe20000010006 */
[----:B------:R-:W-:Y:S01]  /*5df0*/  LOP3.LUT R8, R24, 0x8, RZ, 0x3c, !PT ;  /* 0x0000000818087812 */ /* 0x000fe200078e3cff */
[C---:B------:R-:W-:Y:S01]  /*5e00*/  FFMA.FTZ R3, R2.reuse, R3, 0.28857114911079406738 ;  /* 0x3e93bf9902037423 */ /* 0x040fe20000010003 */
[----:B------:R-:W-:Y:S01]  /*5e10*/  F2FP.F16.F32.PACK_AB R103, R103, R10 ;  /* 0x0000000a6767723e */ /* 0x000fe200000000ff */
[----:B------:R-:W-:Y:S01]  /*5e20*/  STS.64 [R24+UR7+0x200], R22 ;  /* 0x0002001618007988 */ /* 0x000fe20008000a07 */
[----:B------:R-:W-:Y:S01]  /*5e30*/  F2FP.F16.F32.PACK_AB R102, R95, R18 ;  /* 0x000000125f66723e */ /* 0x000fe200000000ff */
[----:B------:R-:W-:Y:S01]  /*5e40*/  FFMA.FTZ R6, R5, R6, -0.24046532809734344482 ;  /* 0xbe763c8b05067423 */ /* 0x000fe20000010006 */
[----:B------:R-:W-:Y:S01]  /*5e50*/  SGXT.U32 R11, R11, 0x2 ;  /* 0x000000020b0b781a */ /* 0x000fe20000000000 */
[----:B------:R1:W-:Y:S01]  /*5e60*/  STS.64 [R8+UR7+0x1000], R20 ;  /* 0x0010001408007988 */ /* 0x0003e20008000a07 */
[----:B------:R-:W-:Y:S01]  /*5e70*/  FFMA.FTZ R3, R2, R3, -0.36067417263984680176 ;  /* 0xbeb8aa4902037423 */ /* 0x000fe20000010003 */
[----:B------:R-:W-:Y:S01]  /*5e80*/  FFMA.FTZ R6, R5, R6, 0.28857114911079406738 ;  /* 0x3e93bf9905067423 */ /* 0x000fe20000010006 */
[----:B------:R-:W-:Y:S01]  /*5e90*/  ISETP.GE.U32.AND P1, PT, R26, 0x7f800000, PT ;  /* 0x7f8000001a00780c */ /* 0x000fe20003f26070 */
[----:B------:R-:W-:Y:S01]  /*5ea0*/  STS.64 [R8+UR7+0x1200], R102 ;  /* 0x0012006608007988 */ /* 0x000fe20008000a07 */
[----:B0-----:R-:W-:-:S02]  /*5eb0*/  IMAD R7, R11, R36, RZ ;  /* 0x000000240b077224 */ /* 0x001fc400078e02ff */
[----:B------:R-:W-:Y:S01]  /*5ec0*/  FFMA.FTZ R3, R2, R3, 0.48089820146560668945 ;  /* 0x3ef6384a02037423 */ /* 0x000fe20000010003 */
[C---:B------:R-:W-:Y:S01]  /*5ed0*/  FFMA.FTZ R6, R5.reuse, R6, -0.36067417263984680176 ;  /* 0xbeb8aa4905067423 */ /* 0x040fe20000010006 */
[----:B------:R-:W-:Y:S01]  /*5ee0*/  BAR.SYNC.DEFER_BLOCKING 0x0 ;  /* 0x0000000000007b1d */ /* 0x000fe20000010000 */
[----:B------:R-:W-:Y:S02]  /*5ef0*/  IMAD R9, R36, 0x4, R7 ;  /* 0x0000000424097824 */ /* 0x000fe400078e0207 */
[----:B------:R-:W-:Y:S01]  /*5f00*/  FFMA.FTZ R3, R2, R3, -0.72134751081466674805 ;  /* 0xbf38aa3b02037423 */ /* 0x000fe20000010003 */
[C---:B------:R-:W-:Y:S01]  /*5f10*/  FFMA.FTZ R6, R5.reuse, R6, 0.48089820146560668945 ;  /* 0x3ef6384a05067423 */ /* 0x040fe20000010006 */
[----:B------:R-:W-:Y:S01]  /*5f20*/  ISETP.GE.U32.AND P3, PT, R28, 0x7f800000, PT ;  /* 0x7f8000001c00780c */ /* 0x000fe20003f66070 */
[----:B------:R-:W-:Y:S02]  /*5f30*/  IMAD R11, R36, 0x4, R9 ;  /* 0x00000004240b7824 */ /* 0x000fe400078e0209 */
[----:B------:R-:W-:Y:S01]  /*5f40*/  FMUL R3, R2, R3 ;  /* 0x0000000302037220 */ /* 0x000fe20000400000 */
[----:B------:R-:W-:Y:S01]  /*5f50*/  FFMA.FTZ R6, R5, R6, -0.72134751081466674805 ;  /* 0xbf38aa3b05067423 */ /* 0x000fe20000010006 */
[----:B------:R-:W-:Y:S01]  /*5f60*/  LOP3.LUT R32, R30, 0x8, RZ, 0x3c, !PT ;  /* 0x000000081e207812 */ /* 0x000fe200078e3cff */
[----:B------:R-:W-:-:S02]  /*5f70*/  IMAD R13, R36, 0x4, R11 ;  /* 0x00000004240d7824 */ /* 0x000fc400078e020b */
[----:B------:R-:W-:Y:S01]  /*5f80*/  FMUL R3, R2, R3 ;  /* 0x0000000302037220 */ /* 0x000fe20000400000 */
[C---:B------:R-:W-:Y:S01]  /*5f90*/  FMUL R6, R5.reuse, R6 ;  /* 0x0000000605067220 */ /* 0x040fe20000400000 */
[----:B------:R-:W-:Y:S01]  /*5fa0*/  LOP3.LUT R200, R200, 0x3f, R252, 0xf8, !PT ;  /* 0x0000003fc8c87812 */ /* 0x000fe200078ef8fc */
[----:B------:R-:W-:Y:S02]  /*5fb0*/  IMAD R15, R36, 0x4, R13 ;  /* 0x00000004240f7824 */ /* 0x000fe400078e020d */
[----:B------:R-:W-:Y:S01]  /*5fc0*/  FFMA.FTZ R3, R2, 1.4426950216293334961, R3 ;  /* 0x3fb8aa3b02037823 */ /* 0x000fe20000010003 */
[C---:B------:R-:W-:Y:S01]  /*5fd0*/  FMUL R6, R5.reuse, R6 ;  /* 0x0000000605067220 */ /* 0x040fe20000400000 */
[----:B------:R-:W-:Y:S01]  /*5fe0*/  FSETP.NEU.AND P2, PT, R26, RZ, PT ;  /* 0x000000ff1a00720b */ /* 0x000fe20003f4d000 */
[----:B------:R-:W-:Y:S02]  /*5ff0*/  IMAD R17, R36, 0x4, R15 ;  /* 0x0000000424117824 */ /* 0x000fe400078e020f */
[----:B------:R-:W-:Y:S01]  /*6000*/  FADD R0, R0, R3 ;  /* 0x0000000300007221 */ /* 0x000fe20000000000 */
[----:B------:R-:W-:Y:S01]  /*6010*/  FFMA.FTZ R5, R5, 1.4426950216293334961, R6 ;  /* 0x3fb8aa3b05057823 */ /* 0x000fe20000010006 */
[----:B------:R-:W-:-:S02]  /*6020*/  @P1 IMAD.MOV.U32 R3, RZ, RZ, 0x7f800000 ;  /* 0x7f800000ff031424 */ /* 0x000fc400078e00ff */
[----:B------:R-:W-:Y:S02]  /*6030*/  IMAD R19, R36, 0x4, R17 ;  /* 0x0000000424137824 */ /* 0x000fe400078e0211 */
[----:B------:R-:W-:Y:S01]  /*6040*/  FADD R34, R4, R5 ;  /* 0x0000000504227221 */ /* 0x000fe20000000000 */
[----:B------:R-:W0:Y:S01]  /*6050*/  LDS.64 R38, [R30+UR7] ;  /* 0x000000071e267984 */ /* 0x000e220008000a00 */
[----:B------:R-:W-:Y:S01]  /*6060*/  IMAD R2, R200, UR5, RZ ;  /* 0x00000005c8027c24 */ /* 0x000fe2000f8e02ff */
[----:B------:R-:W-:Y:S01]  /*6070*/  USHF.L.U32 UR5, UR4, 0x1, URZ ;  /* 0x0000000104057899 */ /* 0x000fe2000800063f */
[----:B-1----:R-:W-:Y:S01]  /*6080*/  IMAD R21, R36, 0x4, R19 ;  /* 0x0000000424157824 */ /* 0x002fe200078e0213 */
[----:B------:R-:W1:Y:S01]  /*6090*/  LDS.64 R42, [R32+UR7] ;  /* 0x00000007202a7984 */ /* 0x000e620008000a00 */
[----:B------:R-:W-:Y:S01]  /*60a0*/  @P1 FFMA.FTZ R0, R26, R3, +INF ;  /* 0x7f8000001a001423 */ /* 0x000fe20000010003 */
[----:B------:R-:W-:Y:S01]  /*60b0*/  @P3 IMAD.MOV.U32 R5, RZ, RZ, 0x7f800000 ;  /* 0x7f800000ff053424 */ /* 0x000fe200078e00ff */
[----:B------:R-:W-:Y:S01]  /*60c0*/  FSETP.NEU.AND P1, PT, R28, RZ, PT ;  /* 0x000000ff1c00720b */ /* 0x000fe20003f2d000 */
[----:B------:R-:W-:Y:S01]  /*60d0*/  IMAD R23, R36, 0x4, R21 ;  /* 0x0000000424177824 */ /* 0x000fe200078e0215 */
[----:B------:R3:W4:Y:S01]  /*60e0*/  LDS.64 R40, [R30+UR7+0x400] ;  /* 0x000400071e287984 */ /* 0x0007220008000a00 */
[----:B------:R-:W-:-:S02]  /*60f0*/  IMAD.SHL.U32 R3, R2, 0x2, RZ ;  /* 0x0000000202037824 */ /* 0x000fc400078e00ff */
[----:B------:R-:W-:Y:S01]  /*6100*/  @P3 FFMA.FTZ R34, R28, R5, +INF ;  /* 0x7f8000001c223423 */ /* 0x000fe20000010005 */
[----:B------:R-:W-:Y:S01]  /*6110*/  IMAD R25, R36, 0x4, R23 ;  /* 0x0000000424197824 */ /* 0x000fe200078e0217 */
[----:B------:R-:W5:Y:S01]  /*6120*/  LDS.64 R44, [R32+UR7+0x400] ;  /* 0x00040007202c7984 */ /* 0x000f620008000a00 */
[----:B------:R-:W-:Y:S01]  /*6130*/  IMAD.HI R2, R2, 0x2, RZ ;  /* 0x0000000202027827 */ /* 0x000fe200078e02ff */
[----:B--2---:R-:W-:Y:S01]  /*6140*/  IADD3 R46, P3, P4, R3, UR5, R46 ;  /* 0x00000005032e7c10 */ /* 0x004fe2000fc7e02e */
[----:B------:R-:W-:Y:S01]  /*6150*/  UIMAD.WIDE UR4, UR4, 0x2, URZ ;  /* 0x00000002040478a5 */ /* 0x000fe2000f8e023f */
[----:B------:R-:W-:Y:S01]  /*6160*/  FSEL R34, R34, -INF , P1 ;  /* 0xff80000022227808 */ /* 0x000fe20000800000 */
[----:B------:R-:W-:Y:S01]  /*6170*/  IMAD R27, R36, 0x4, R25 ;  /* 0x00000004241b7824 */ /* 0x000fe200078e0219 */
[----:B------:R-:W-:-:S03]  /*6180*/  LEA R4, P6, R9, R46, 0x1 ;  /* 0x0000002e09047211 */ /* 0x000fc600078c08ff */
[----:B------:R-:W-:Y:S01]  /*6190*/  IMAD R29, R36, 0x4, R27 ;  /* 0x00000004241d7824 */ /* 0x000fe200078e021b */
[----:B------:R-:W-:Y:S01]  /*61a0*/  IADD3.X R48, R2, UR5, R47, P3, P4 ;  /* 0x0000000502307c10 */ /* 0x000fe20009fe842f */
[----:B------:R-:W-:Y:S01]  /*61b0*/  FFMA R79, R34, 0.69314718246459960938, R85 ;  /* 0x3f317218224f7823 */ /* 0x000fe20000000055 */
[-C--:B------:R-:W-:Y:S01]  /*61c0*/  LEA R2, P5, R7, R46.reuse, 0x1 ;  /* 0x0000002e07027211 */ /* 0x080fe200078a08ff */
[C---:B------:R-:W-:Y:S01]  /*61d0*/  IMAD R31, R36.reuse, 0x4, R29 ;  /* 0x00000004241f7824 */ /* 0x040fe200078e021d */
[----:B------:R-:W-:Y:S01]  /*61e0*/  LEA R6, P3, R11, R46, 0x1 ;  /* 0x0000002e0b067211 */ /* 0x000fe200078608ff */
[----:B------:R-:W-:Y:S01]  /*61f0*/  ULDC UR4, c[0x0][0x27c] ;  /* 0x00009f0000047ab9 */ /* 0x000fe20000000800 */
[----:B------:R-:W-:Y:S01]  /*6200*/  LEA.HI.X.SX32 R3, R7, R48, 0x1, P5 ;  /* 0x0000003007037211 */ /* 0x000fe200028f0eff */
[C---:B------:R-:W-:Y:S01]  /*6210*/  IMAD R33, R36.reuse, 0x4, R31 ;  /* 0x0000000424217824 */ /* 0x040fe200078e021f */
[----:B------:R-:W-:Y:S01]  /*6220*/  LEA R10, P5, R15, R46, 0x1 ;  /* 0x0000002e0f0a7211 */ /* 0x000fe200078a08ff */
[----:B------:R-:W-:Y:S01]  /*6230*/  UIMAD UR4, UR6, UR4, URZ ;  /* 0x00000004060472a4 */ /* 0x000fe2000f8e023f */
[----:B------:R-:W-:Y:S01]  /*6240*/  LEA.HI.X.SX32 R7, R11, R48, 0x1, P3 ;  /* 0x000000300b077211 */ /* 0x000fe200018f0eff */
[C---:B------:R-:W-:Y:S01]  /*6250*/  IMAD R35, R36.reuse, 0x4, R33 ;  /* 0x0000000424237824 */ /* 0x040fe200078e0221 */
[----:B------:R-:W-:Y:S01]  /*6260*/  LEA R14, P3, R19, R46, 0x1 ;  /* 0x0000002e130e7211 */ /* 0x000fe200078608ff */
[----:B------:R-:W-:Y:S01]  /*6270*/  USHF.L.U32 UR6, UR4, 0x2, URZ ;  /* 0x0000000204067899 */ /* 0x000fe2000800063f */
[----:B------:R-:W-:Y:S01]  /*6280*/  LEA.HI.X.SX32 R11, R15, R48, 0x1, P5 ;  /* 0x000000300f0b7211 */ /* 0x000fe200028f0eff */
[----:B------:R-:W-:Y:S01]  /*6290*/  IMAD R36, R36, 0x4, R35 ;  /* 0x0000000424247824 */ /* 0x000fe200078e0223 */
[----:B------:R-:W-:Y:S01]  /*62a0*/  LEA R18, P5, R23, R46, 0x1 ;  /* 0x0000002e17127211 */ /* 0x000fe200078a08ff */
[----:B0-----:R0:W-:Y:S01]  /*62b0*/  STG.E.U16 desc[UR40][R2.64], R38 ;  /* 0x0000002602007986 */ /* 0x0011e2000c101528 */
[----:B------:R-:W-:Y:S01]  /*62c0*/  LEA.HI.X.SX32 R15, R19, R48, 0x1, P3 ;  /* 0x00000030130f7211 */ /* 0x000fe200018f0eff */
[----:B------:R-:W-:Y:S01]  /*62d0*/  UIMAD.WIDE UR4, UR4, 0x4, URZ ;  /* 0x00000004040478a5 */ /* 0x000fe2000f8e023f */
[----:B------:R-:W-:-:S02]  /*62e0*/  LEA R22, P3, R27, R46, 0x1 ;  /* 0x0000002e1b167211 */ /* 0x000fc400078608ff */
[----:B------:R-:W-:Y:S02]  /*62f0*/  LEA.HI.X.SX32 R19, R23, R48, 0x1, P5 ;  /* 0x0000003017137211 */ /* 0x000fe400028f0eff */
[----:B------:R-:W-:Y:S02]  /*6300*/  LEA R26, P5, R31, R46, 0x1 ;  /* 0x0000002e1f1a7211 */ /* 0x000fe400078a08ff */
[----:B------:R-:W-:Y:S02]  /*6310*/  LEA.HI.X.SX32 R23, R27, R48, 0x1, P3 ;  /* 0x000000301b177211 */ /* 0x000fe400018f0eff */
[-C--:B------:R-:W-:Y:S02]  /*6320*/  LEA R8, P4, R13, R46.reuse, 0x1 ;  /* 0x0000002e0d087211 */ /* 0x080fe400078808ff */
[----:B---3--:R-:W-:Y:S02]  /*6330*/  LEA R30, P3, R35, R46, 0x1 ;  /* 0x0000002e231e7211 */ /* 0x008fe400078608ff */
[----:B------:R-:W-:-:S02]  /*6340*/  LEA.HI.X.SX32 R5, R9, R48, 0x1, P6 ;  /* 0x0000003009057211 */ /* 0x000fc400030f0eff */
[----:B------:R-:W-:Y:S02]  /*6350*/  LEA R12, P6, R17, R46, 0x1 ;  /* 0x0000002e110c7211 */ /* 0x000fe400078c08ff */
[-C--:B------:R-:W-:Y:S01]  /*6360*/  LEA.HI.X.SX32 R27, R31, R48.reuse, 0x1, P5 ;  /* 0x000000301f1b7211 */ /* 0x080fe200028f0eff */
[----:B-1----:R1:W-:Y:S01]  /*6370*/  STG.E.U16 desc[UR40][R4.64], R42 ;  /* 0x0000002a04007986 */ /* 0x0023e2000c101528 */
[-C--:B------:R-:W-:Y:S02]  /*6380*/  LEA.HI.X.SX32 R9, R13, R48.reuse, 0x1, P4 ;  /* 0x000000300d097211 */ /* 0x080fe400020f0eff */
[----:B------:R-:W-:Y:S02]  /*6390*/  LEA.HI.X.SX32 R31, R35, R48, 0x1, P3 ;  /* 0x00000030231f7211 */ /* 0x000fe400018f0eff */
[----:B0-----:R-:W-:Y:S02]  /*63a0*/  PRMT R3, R38, 0x7632, R3 ;  /* 0x0000763226037816 */ /* 0x001fe40000000003 */
[----:B------:R-:W-:-:S02]  /*63b0*/  LEA R16, P4, R21, R46, 0x1 ;  /* 0x0000002e15107211 */ /* 0x000fc400078808ff */
[----:B------:R-:W-:Y:S01]  /*63c0*/  PRMT R35, R42, 0x7632, R35 ;  /* 0x000076322a237816 */ /* 0x000fe20000000023 */
[----:B------:R0:W-:Y:S01]  /*63d0*/  STG.E.U16 desc[UR40][R6.64], R3 ;  /* 0x0000000306007986 */ /* 0x0001e2000c101528 */
[----:B------:R-:W-:Y:S01]  /*63e0*/  LEA.HI.X.SX32 R13, R17, R48, 0x1, P6 ;  /* 0x00000030110d7211 */ /* 0x000fe200030f0eff */
[----:B-1----:R-:W-:Y:S01]  /*63f0*/  IMAD.SHL.U32 R4, R252, 0x2, RZ ;  /* 0x00000002fc047824 */ /* 0x002fe200078e00ff */
[----:B------:R-:W-:Y:S01]  /*6400*/  LEA R20, P6, R25, R46, 0x1 ;  /* 0x0000002e19147211 */ /* 0x000fe200078c08ff */
[----:B------:R1:W-:Y:S01]  /*6410*/  STG.E.U16 desc[UR40][R8.64], R35 ;  /* 0x0000002308007986 */ /* 0x0003e2000c101528 */
[----:B------:R-:W-:Y:S02]  /*6420*/  LEA.HI.X.SX32 R17, R21, R48, 0x1, P4 ;  /* 0x0000003015117211 */ /* 0x000fe400020f0eff */
[----:B------:R-:W-:Y:S01]  /*6430*/  LEA R24, P4, R29, R46, 0x1 ;  /* 0x0000002e1d187211 */ /* 0x000fe200078808ff */
[----:B------:R4:W-:Y:S01]  /*6440*/  STG.E.U16 desc[UR40][R10.64], R39 ;  /* 0x000000270a007986 */ /* 0x0009e2000c101528 */
[----:B------:R-:W-:-:S02]  /*6450*/  PRMT R5, R39, 0x7632, R5 ;  /* 0x0000763227057816 */ /* 0x000fc40000000005 */
[----:B------:R-:W-:Y:S01]  /*6460*/  LEA.HI.X.SX32 R21, R25, R48, 0x1, P6 ;  /* 0x0000003019157211 */ /* 0x000fe200030f0eff */
[----:B------:R-:W-:Y:S01]  /*6470*/  STG.E.U16 desc[UR40][R12.64], R43 ;  /* 0x0000002b0c007986 */ /* 0x000fe2000c101528 */
[----:B------:R-:W-:Y:S01]  /*6480*/  LEA R28, P6, R33, R46, 0x1 ;  /* 0x0000002e211c7211 */ /* 0x000fe200078c08ff */
[----:B0-----:R-:W0:Y:S01]  /*6490*/  LDC.64 R6, c[0x0][0x230] ;  /* 0x00008c00ff067b82 */ /* 0x001e220000000a00 */
[----:B------:R-:W-:Y:S01]  /*64a0*/  LEA.HI.X.SX32 R25, R29, R48, 0x1, P4 ;  /* 0x000000301d197211 */ /* 0x000fe200020f0eff */
[----:B------:R2:W-:Y:S01]  /*64b0*/  STG.E.U16 desc[UR40][R14.64], R5 ;  /* 0x000000050e007986 */ /* 0x0005e2000c101528 */
[----:B-1----:R-:W-:Y:S02]  /*64c0*/  PRMT R9, R43, 0x7632, R9 ;  /* 0x000076322b097816 */ /* 0x002fe40000000009 */
[----:B------:R-:W-:Y:S02]  /*64d0*/  LEA R32, P4, R36, R46, 0x1 ;  /* 0x0000002e24207211 */ /* 0x000fe400078808ff */
[----:B----4-:R-:W-:Y:S01]  /*64e0*/  PRMT R11, R40, 0x7632, R11 ;  /* 0x00007632280b7816 */ /* 0x010fe2000000000b */
[----:B------:R-:W-:Y:S01]  /*64f0*/  STG.E.U16 desc[UR40][R16.64], R9 ;  /* 0x0000000910007986 */ /* 0x000fe2000c101528 */
[----:B-----5:R-:W-:-:S02]  /*6500*/  PRMT R2, R44, 0x7632, R2 ;  /* 0x000076322c027816 */ /* 0x020fc40000000002 */
[-C--:B------:R-:W-:Y:S01]  /*6510*/  LEA.HI.X.SX32 R29, R33, R48.reuse, 0x1, P6 ;  /* 0x00000030211d7211 */ /* 0x080fe200030f0eff */
[----:B------:R-:W-:Y:S01]  /*6520*/  STG.E.U16 desc[UR40][R18.64], R40 ;  /* 0x0000002812007986 */ /* 0x000fe2000c101528 */
[----:B------:R-:W-:Y:S02]  /*6530*/  LEA.HI.X.SX32 R33, R36, R48, 0x1, P4 ;  /* 0x0000003024217211 */ /* 0x000fe400020f0eff */
[----:B--2---:R-:W-:Y:S01]  /*6540*/  PRMT R15, R41, 0x7632, R15 ;  /* 0x00007632290f7816 */ /* 0x004fe2000000000f */
[----:B------:R-:W-:Y:S01]  /*6550*/  STG.E.U16 desc[UR40][R20.64], R44 ;  /* 0x0000002c14007986 */ /* 0x000fe2000c101528 */
[----:B------:R-:W-:Y:S02]  /*6560*/  PRMT R5, R45, 0x7632, R5 ;  /* 0x000076322d057816 */ /* 0x000fe40000000005 */
[----:B------:R-:W-:Y:S01]  /*6570*/  FSEL R3, R0, -INF , P2 ;  /* 0xff80000000037808 */ /* 0x000fe20001000000 */
[----:B------:R-:W-:Y:S01]  /*6580*/  STG.E.U16 desc[UR40][R22.64], R11 ;  /* 0x0000000b16007986 */ /* 0x000fe2000c101528 */
[----:B------:R-:W-:Y:S01]  /*6590*/  LOP3.LUT R4, R4, 0xf8, RZ, 0xc0, !PT ;  /* 0x000000f804047812 */ /* 0x000fe200078ec0ff */
[----:B------:R-:W-:-:S02]  /*65a0*/  IMAD.HI R0, R200, 0x4, RZ ;  /* 0x00000004c8007827 */ /* 0x000fc400078e02ff */
[----:B------:R0:W-:Y:S02]  /*65b0*/  STG.E.U16 desc[UR40][R24.64], R2 ;  /* 0x0000000218007986 */ /* 0x0001e4000c101528 */
[----:B------:R-:W-:Y:S01]  /*65c0*/  FFMA R78, R3, 0.69314718246459960938, R78 ;  /* 0x3f317218034e7823 */ /* 0x000fe2000000004e */
[----:B------:R-:W-:Y:S01]  /*65d0*/  IMAD.SHL.U32 R3, R200, 0x4, RZ ;  /* 0x00000004c8037824 */ /* 0x000fe200078e00ff */
[----:B------:R1:W-:Y:S04]  /*65e0*/  STG.E.U16 desc[UR40][R26.64], R41 ;  /* 0x000000291a007986 */ /* 0x0003e8000c101528 */
[----:B------:R1:W-:Y:S04]  /*65f0*/  STG.E.U16 desc[UR40][R28.64], R45 ;  /* 0x0000002d1c007986 */ /* 0x0003e8000c101528 */
[----:B------:R1:W-:Y:S01]  /*6600*/  STG.E.U16 desc[UR40][R30.64], R15 ;  /* 0x0000000f1e007986 */ /* 0x0003e2000c101528 */
[----:B0-----:R-:W-:-:S03]  /*6610*/  IADD3 R2, P1, P2, R3, UR6, R6 ;  /* 0x0000000603027c10 */ /* 0x001fc6000fa3e006 */
[----:B------:R1:W-:Y:S01]  /*6620*/  STG.E.U16 desc[UR40][R32.64], R5 ;  /* 0x0000000520007986 */ /* 0x0003e2000c101528 */
[----:B------:R-:W-:Y:S01]  /*6630*/  IADD3.X R3, R0, UR5, R7, P1, P2 ;  /* 0x0000000500037c10 */ /* 0x000fe20008fe4407 */
[----:B------:R-:W-:Y:S06]  /*6640*/  BAR.SYNC.DEFER_BLOCKING 0x0 ;  /* 0x0000000000007b1d */ /* 0x000fec0000010000 */
[----:B------:R1:W-:Y:S02]  /*6650*/  STS.64 [R4+UR7], R78 ;  /* 0x0000004e04007988 */ /* 0x0003e40008000a07 */
[----:B------:R-:W-:Y:S06]  /*6660*/  BAR.SYNC.DEFER_BLOCKING 0x0 ;  /* 0x0000000000007b1d */ /* 0x000fec0000010000 */
[----:B------:R-:W-:Y:S05]  /*6670*/  @P0 EXIT ;  /* 0x000000000000094d */ /* 0x000fea0003800000 */
[----:B------:R-:W0:Y:S04]  /*6680*/  LDS R37, [R37] ;  /* 0x0000000025257984 */ /* 0x000e280000000800 */
[----:B0-----:R-:W-:Y:S01]  /*6690*/  STG.E desc[UR40][R2.64], R37 ;  /* 0x0000002502007986 */ /* 0x001fe2000c101928 */
[----:B------:R-:W-:Y:S05]  /*66a0*/  EXIT ;  /* 0x000000000000794d */ /* 0x000fea0003800000 */
.L_x_2:
[----:B------:R-:W-:-:S00]  /*66b0*/  BRA `(.L_x_2) ;  /* 0xfffffffc00fc7947 */ /* 0x000fc0000383ffff */
[----:B------:R-:W-:-:S00]  /*66c0*/  NOP ;  /* 0x0000000000007918 */ /* 0x000fc00000000000 */
        /* <DEDUP_REMOVED lines=11> */
.L_x_3:


//--------------------- .nv.global.init           --------------------------
	.section	.nv.global.init,"aw",@progbits
.nv.global.init:
	.type		_$_str,@object
	.size		_$_str,(.L_0 - _$_str)
_$_str:
        /*0000*/ 	.byte	0x5f, 0x5f, 0x43, 0x55, 0x44, 0x41, 0x5f, 0x46, 0x54, 0x5a, 0x00
.L_0:


//--------------------- .nv.shared.attn_fwd       --------------------------
	.section	.nv.shared.attn_fwd,"aw",@nobits
	.sectionflags	@""
	.align	16
	.zero		1024


//--------------------- .nv.shared.reserved.0     --------------------------
	.section	.nv.shared.reserved.0,"aw",@nobits
	.weak		__nv_reservedSMEM_offset_0_alias
	.size		__nv_reservedSMEM_offset_0_alias, 0, 0
	.other		__nv_reservedSMEM_offset_0_alias,@"STO_CUDA_RESERVED_SHARED STV_DEFAULT"
__nv_reservedSMEM_offset_0_alias:
	.zero		0


//--------------------- .nv.constant0.attn_fwd    --------------------------
	.section	.nv.constant0.attn_fwd,"a",@progbits
	.sectionflags	@""
	.align	4
.nv.constant0.attn_fwd:
	.zero		664


//--------------------- SYMBOLS --------------------------

	.type		.nv.reservedSmem.offset0,@object
	.size		.nv.reservedSmem.offset0,0x4
